	.target	sm_100a

	.elftype	@"ET_EXEC"


//--------------------- .note.nv.tkinfo           --------------------------
	.section	.note.nv.tkinfo,"",@"SHT_NOTE"
	.sectionflags	@"SHF_NOTE_NV_TKINFO"
	.tkinfo
        /*0018*/ 	.word	0x00000081
        /*0030*/ 	.string	""
        /*0030*/ 	.string	"ptxas-blackwell"
        /*0030*/ 	.string	"Cuda compilation tools, release 12.9, V12.9.86"
        /*0030*/ 	.string	"Build cuda_12.9.r12.9/compiler.36037853_0"
        /*0030*/ 	.string	"-v  -suppress-debug-info  -lineinfo  -arch sm_100a "



//--------------------- .note.nv.cuver            --------------------------
	.section	.note.nv.cuver,"",@"SHT_NOTE"
	.sectionflags	@"SHF_NOTE_NV_CUVER"
        /*0018*/ 	.short	0x0001
        /*001a*/ 	.short	0x0064
        /*001c*/ 	.short	0x0001
        /*001e*/ 	.short	0x0000
        /*0020*/ 	.short	0x0001
        /*0022*/ 	.short	0x0000


//--------------------- .nv.info                  --------------------------
	.section	.nv.info,"",@"SHT_CUDA_INFO"
	.align	4


	//----- nvinfo : EIATTR_REGCOUNT
	.align		4
        /*0000*/ 	.byte	0x04, 0x2f
        /*0002*/ 	.short	(.L_4 - .L_3)
	.align		4
.L_3:
        /*0004*/ 	.word	index@(gluon_tcgen05)
        /*0008*/ 	.word	0x00000047


	//----- nvinfo : EIATTR_FRAME_SIZE
	.align		4
.L_4:
        /*000c*/ 	.byte	0x04, 0x11
        /*000e*/ 	.short	(.L_6 - .L_5)
	.align		4
.L_5:
        /*0010*/ 	.word	index@($__internal_2_$__cuda_sm10x_tcgen05_guardrail_trap_unallocated_columns_being_dealloced)
        /*0014*/ 	.word	0x00000000


	//----- nvinfo : EIATTR_FRAME_SIZE
	.align		4
.L_6:
        /*0018*/ 	.byte	0x04, 0x11
        /*001a*/ 	.short	(.L_8 - .L_7)
	.align		4
.L_7:
        /*001c*/ 	.word	index@($__internal_1_$__cuda_sm10x_tcgen05_guardrail_trap_phase_invalid_during_alloc)
        /*0020*/ 	.word	0x00000000


	//----- nvinfo : EIATTR_FRAME_SIZE
	.align		4
.L_8:
        /*0024*/ 	.byte	0x04, 0x11
        /*0026*/ 	.short	(.L_10 - .L_9)
	.align		4
.L_9:
        /*0028*/ 	.word	index@($__internal_0_$__cuda_sm10x_tcgen05_guardrail_trap_col_being_dealloced_not_returned_by_alloc)
        /*002c*/ 	.word	0x00000000


	//----- nvinfo : EIATTR_FRAME_SIZE
	.align		4
.L_10:
        /*0030*/ 	.byte	0x04, 0x11
        /*0032*/ 	.short	(.L_12 - .L_11)
	.align		4
.L_11:
        /*0034*/ 	.word	index@(gluon_tcgen05)
        /*0038*/ 	.word	0x00000000


	//----- nvinfo : EIATTR_MIN_STACK_SIZE
	.align		4
.L_12:
        /*003c*/ 	.byte	0x04, 0x12
        /*003e*/ 	.short	(.L_14 - .L_13)
	.align		4
.L_13:
        /*0040*/ 	.word	index@(gluon_tcgen05)
        /*0044*/ 	.word	0x00000000
.L_14:


//--------------------- .nv.info.gluon_tcgen05    --------------------------
	.section	.nv.info.gluon_tcgen05,"",@"SHT_CUDA_INFO"
	.sectionflags	@""
	.align	4


	//----- nvinfo : EIATTR_CUDA_API_VERSION
	.align		4
        /*0000*/ 	.byte	0x04, 0x37
        /*0002*/ 	.short	(.L_16 - .L_15)
.L_15:
        /*0004*/ 	.word	0x00000081


	//----- nvinfo : EIATTR_KPARAM_INFO
	.align		4
.L_16:
        /*0008*/ 	.byte	0x04, 0x17
        /*000a*/ 	.short	(.L_18 - .L_17)
.L_17:
        /*000c*/ 	.word	0x00000000
        /*0010*/ 	.short	0x000a
        /*0012*/ 	.short	0x0048
        /*0014*/ 	.byte	0x00, 0xf4, 0x21, 0x00


	//----- nvinfo : EIATTR_KPARAM_INFO
	.align		4
.L_18:
        /*0018*/ 	.byte	0x04, 0x17
        /*001a*/ 	.short	(.L_20 - .L_19)
.L_19:
        /*001c*/ 	.word	0x00000000
        /*0020*/ 	.short	0x0009
        /*0022*/ 	.short	0x0040
        /*0024*/ 	.byte	0x00, 0xf4, 0x21, 0x00


	//----- nvinfo : EIATTR_KPARAM_INFO
	.align		4
.L_20:
        /*0028*/ 	.byte	0x04, 0x17
        /*002a*/ 	.short	(.L_22 - .L_21)
.L_21:
        /*002c*/ 	.word	0x00000000
        /*0030*/ 	.short	0x0008
        /*0032*/ 	.short	0x0038
        /*0034*/ 	.byte	0x00, 0xf0, 0x21, 0x00


	//----- nvinfo : EIATTR_KPARAM_INFO
	.align		4
.L_22:
        /*0038*/ 	.byte	0x04, 0x17
        /*003a*/ 	.short	(.L_24 - .L_23)
.L_23:
        /*003c*/ 	.word	0x00000000
        /*0040*/ 	.short	0x0007
        /*0042*/ 	.short	0x0030
        /*0044*/ 	.byte	0x00, 0xf0, 0x21, 0x00


	//----- nvinfo : EIATTR_KPARAM_INFO
	.align		4
.L_24:
        /*0048*/ 	.byte	0x04, 0x17
        /*004a*/ 	.short	(.L_26 - .L_25)
.L_25:
        /*004c*/ 	.word	0x00000000
        /*0050*/ 	.short	0x0006
        /*0052*/ 	.short	0x0028
        /*0054*/ 	.byte	0x00, 0xf0, 0x21, 0x00


	//----- nvinfo : EIATTR_KPARAM_INFO
	.align		4
.L_26:
        /*0058*/ 	.byte	0x04, 0x17
        /*005a*/ 	.short	(.L_28 - .L_27)
.L_27:
        /*005c*/ 	.word	0x00000000
        /*0060*/ 	.short	0x0005
        /*0062*/ 	.short	0x0020
        /*0064*/ 	.byte	0x00, 0xf0, 0x11, 0x00


	//----- nvinfo : EIATTR_KPARAM_INFO
	.align		4
.L_28:
        /*0068*/ 	.byte	0x04, 0x17
        /*006a*/ 	.short	(.L_30 - .L_29)
.L_29:
        /*006c*/ 	.word	0x00000000
        /*0070*/ 	.short	0x0004
        /*0072*/ 	.short	0x001c
        /*0074*/ 	.byte	0x00, 0xf0, 0x11, 0x00


	//----- nvinfo : EIATTR_KPARAM_INFO
	.align		4
.L_30:
        /*0078*/ 	.byte	0x04, 0x17
        /*007a*/ 	.short	(.L_32 - .L_31)
.L_31:
        /*007c*/ 	.word	0x00000000
        /*0080*/ 	.short	0x0003
        /*0082*/ 	.short	0x0018
        /*0084*/ 	.byte	0x00, 0xf0, 0x11, 0x00


	//----- nvinfo : EIATTR_KPARAM_INFO
	.align		4
.L_32:
        /*0088*/ 	.byte	0x04, 0x17
        /*008a*/ 	.short	(.L_34 - .L_33)
.L_33:
        /*008c*/ 	.word	0x00000000
        /*0090*/ 	.short	0x0002
        /*0092*/ 	.short	0x0010
        /*0094*/ 	.byte	0x00, 0xf4, 0x21, 0x00


	//----- nvinfo : EIATTR_KPARAM_INFO
	.align		4
.L_34:
        /*0098*/ 	.byte	0x04, 0x17
        /*009a*/ 	.short	(.L_36 - .L_35)
.L_35:
        /*009c*/ 	.word	0x00000000
        /*00a0*/ 	.short	0x0001
        /*00a2*/ 	.short	0x0008
        /*00a4*/ 	.byte	0x00, 0xf4, 0x21, 0x00


	//----- nvinfo : EIATTR_KPARAM_INFO
	.align		4
.L_36:
        /*00a8*/ 	.byte	0x04, 0x17
        /*00aa*/ 	.short	(.L_38 - .L_37)
.L_37:
        /*00ac*/ 	.word	0x00000000
        /*00b0*/ 	.short	0x0000
        /*00b2*/ 	.short	0x0000
        /*00b4*/ 	.byte	0x00, 0xf4, 0x21, 0x00


	//----- nvinfo : EIATTR_AT_ENTRY_FRAGMENTS
	.align		4
.L_38:
        /*00b8*/ 	.byte	0x04, 0x4f
        /*00ba*/ 	.short	(.L_40 - .L_39)


	//   ....[0]....
.L_39:
        /*00bc*/ 	.word	0x00000004


	//----- nvinfo : EIATTR_RESERVED_SMEM_USED
	.align		4
.L_40:
        /*00c0*/ 	.byte	0x01, 0x41
	.zero		2


	//----- nvinfo : EIATTR_SPARSE_MMA_MASK
	.align		4
        /*00c4*/ 	.byte	0x03, 0x50
        /*00c6*/ 	.short	0x0000


	//----- nvinfo : EIATTR_TCGEN05_1CTA_USED
	.align		4
        /*00c8*/ 	.byte	0x01, 0x51
	.zero		2


	//----- nvinfo : EIATTR_MAXREG_COUNT
	.align		4
        /*00cc*/ 	.byte	0x03, 0x1b
        /*00ce*/ 	.short	0x00ff


	//----- nvinfo : EIATTR_NUM_BARRIERS
	.align		4
        /*00d0*/ 	.byte	0x02, 0x4c
        /*00d2*/ 	.byte	0x01
	.zero		1


	//----- nvinfo : EIATTR_INT_WARP_WIDE_INSTR_OFFSETS
	.align		4
        /*00d4*/ 	.byte	0x04, 0x31
        /*00d6*/ 	.short	(.L_42 - .L_41)


	//   ....[0]....
.L_41:
        /*00d8*/ 	.word	0x00001640


	//   ....[1]....
        /*00dc*/ 	.word	0x00001660


	//   ....[2]....
        /*00e0*/ 	.word	0x000016f0


	//   ....[3]....
        /*00e4*/ 	.word	0x000018d0


	//   ....[4]....
        /*00e8*/ 	.word	0x000018e0


	//   ....[5]....
        /*00ec*/ 	.word	0x00001940


	//   ....[6]....
        /*00f0*/ 	.word	0x00001950


	//   ....[7]....
        /*00f4*/ 	.word	0x00001bb0


	//   ....[8]....
        /*00f8*/ 	.word	0x00001bc0


	//   ....[9]....
        /*00fc*/ 	.word	0x00001d50


	//   ....[10]....
        /*0100*/ 	.word	0x00001d80


	//   ....[11]....
        /*0104*/ 	.word	0x00001da0


	//   ....[12]....
        /*0108*/ 	.word	0x00001de0


	//   ....[13]....
        /*010c*/ 	.word	0x00002010


	//   ....[14]....
        /*0110*/ 	.word	0x00002020


	//   ....[15]....
        /*0114*/ 	.word	0x00002340


	//   ....[16]....
        /*0118*/ 	.word	0x00002350


	//   ....[17]....
        /*011c*/ 	.word	0x000027c0


	//   ....[18]....
        /*0120*/ 	.word	0x00002810


	//----- nvinfo : EIATTR_COOP_GROUP_MASK_REGIDS
	.align		4
.L_42:
        /*0124*/ 	.byte	0x04, 0x29
        /*0126*/ 	.short	(.L_44 - .L_43)


	//   ....[0]....
.L_43:
        /*0128*/ 	.word	0xffffffff


	//   ....[1]....
        /*012c*/ 	.word	0xffffffff


	//   ....[2]....
        /*0130*/ 	.word	0xffffffff


	//   ....[3]....
        /*0134*/ 	.word	0xffffffff


	//   ....[4]....
        /*0138*/ 	.word	0xffffffff


	//   ....[5]....
        /*013c*/ 	.word	0xffffffff


	//   ....[6]....
        /*0140*/ 	.word	0xffffffff


	//   ....[7]....
        /*0144*/ 	.word	0xffffffff


	//   ....[8]....
        /*0148*/ 	.word	0xffffffff


	//   ....[9]....
        /*014c*/ 	.word	0xffffffff


	//----- nvinfo : EIATTR_COOP_GROUP_INSTR_OFFSETS
	.align		4
.L_44:
        /*0150*/ 	.byte	0x04, 0x28
        /*0152*/ 	.short	(.L_46 - .L_45)


	//   ....[0]....
.L_45:
        /*0154*/ 	.word	0x00000050


	//   ....[1]....
        /*0158*/ 	.word	0x00000310


	//   ....[2]....
        /*015c*/ 	.word	0x000004f0


	//   ....[3]....
        /*0160*/ 	.word	0x000009a0


	//   ....[4]....
        /*0164*/ 	.word	0x00000ae0


	//   ....[5]....
        /*0168*/ 	.word	0x00000f50


	//   ....[6]....
        /*016c*/ 	.word	0x00001090


	//   ....[7]....
        /*0170*/ 	.word	0x000014e0


	//   ....[8]....
        /*0174*/ 	.word	0x00002650


	//   ....[9]....
        /*0178*/ 	.word	0x000028c0


	//----- nvinfo : EIATTR_VRC_CTA_INIT_COUNT
	.align		4
.L_46:
        /*017c*/ 	.byte	0x02, 0x4a
        /*017e*/ 	.byte	0x80
	.zero		1


	//----- nvinfo : EIATTR_MBARRIER_INSTR_OFFSETS
	.align		4
        /*0180*/ 	.byte	0x04, 0x39
        /*0182*/ 	.short	(.L_48 - .L_47)


	//   ....[0]....
.L_47:
        /*0184*/ 	.word	0x00001710
        /*0188*/ 	.word	0x000000ff
        /*018c*/ 	.word	0x0000a000
        /*0190*/ 	.short	0x0100
        /*0192*/ 	.byte	0x0c
	.zero		1


	//   ....[1]....
        /*0194*/ 	.word	0x00001720
        /*0198*/ 	.word	0x000000ff
        /*019c*/ 	.word	0x0000a010
        /*01a0*/ 	.short	0x0100
        /*01a2*/ 	.byte	0x0c
	.zero		1


	//   ....[2]....
        /*01a4*/ 	.word	0x000017d0
        /*01a8*/ 	.word	0x000000ff
        /*01ac*/ 	.word	0x0000a008
        /*01b0*/ 	.short	0x0100
        /*01b2*/ 	.byte	0x0c
	.zero		1


	//   ....[3]....
        /*01b4*/ 	.word	0x000017e0
        /*01b8*/ 	.word	0x000000ff
        /*01bc*/ 	.word	0x0000a018
        /*01c0*/ 	.short	0x0100
        /*01c2*/ 	.byte	0x0c
	.zero		1


	//   ....[4]....
        /*01c4*/ 	.word	0x000019e0
        /*01c8*/ 	.word	0x000000ff
        /*01cc*/ 	.word	0x0000a000
        /*01d0*/ 	.short	0x010a
        /*01d2*/ 	.byte	0x0c
	.zero		1


	//   ....[5]....
        /*01d4*/ 	.word	0x00001c10
        /*01d8*/ 	.word	0x000000ff
        /*01dc*/ 	.word	0x0000a010
        /*01e0*/ 	.short	0x010a
        /*01e2*/ 	.byte	0x0c
	.zero		1


	//   ....[6]....
        /*01e4*/ 	.word	0x00001e60
        /*01e8*/ 	.word	0x000000ff
        /*01ec*/ 	.word	0x0000a000
        /*01f0*/ 	.short	0x010a
        /*01f2*/ 	.byte	0x12
	.zero		1


	//   ....[7]....
        /*01f4*/ 	.word	0x00002060
        /*01f8*/ 	.word	0x000000ff
        /*01fc*/ 	.word	0x0000a010
        /*0200*/ 	.short	0x010a
        /*0202*/ 	.byte	0x12
	.zero		1


	//   ....[8]....
        /*0204*/ 	.word	0x00002140
        /*0208*/ 	.word	0x000000ff
        /*020c*/ 	.word	0x0000a000
        /*0210*/ 	.short	0x0108
        /*0212*/ 	.byte	0x0c
	.zero		1


	//   ....[9]....
        /*0214*/ 	.word	0x00002150
        /*0218*/ 	.word	0x000000ff
        /*021c*/ 	.word	0x0000a010
        /*0220*/ 	.short	0x0108
        /*0222*/ 	.byte	0x0c
	.zero		1


	//   ....[10]....
        /*0224*/ 	.word	0x000021a0
        /*0228*/ 	.word	0x000000ff
        /*022c*/ 	.word	0x0000a008
        /*0230*/ 	.short	0x0108
        /*0232*/ 	.byte	0x0c
	.zero		1


	//   ....[11]....
        /*0234*/ 	.word	0x000021b0
        /*0238*/ 	.word	0x000000ff
        /*023c*/ 	.word	0x0000a018
        /*0240*/ 	.short	0x0108
        /*0242*/ 	.byte	0x0c
	.zero		1


	//   ....[12]....
        /*0244*/ 	.word	0x000028e0
        /*0248*/ 	.word	0x000000ff
        /*024c*/ 	.word	0x0000a000
        /*0250*/ 	.short	0x010a
        /*0252*/ 	.byte	0x0c
	.zero		1


	//   ....[13]....
        /*0254*/ 	.word	0x00002910
        /*0258*/ 	.word	0x000000ff
        /*025c*/ 	.word	0x0000a010
        /*0260*/ 	.short	0x010a
        /*0262*/ 	.byte	0x0c
	.zero		1


	//   ....[14]....
        /*0264*/ 	.word	0x00002940
        /*0268*/ 	.word	0x000000ff
        /*026c*/ 	.word	0x0000a000
        /*0270*/ 	.short	0x010a
        /*0272*/ 	.byte	0x12
	.zero		1


	//   ....[15]....
        /*0274*/ 	.word	0x00002970
        /*0278*/ 	.word	0x000000ff
        /*027c*/ 	.word	0x0000a010
        /*0280*/ 	.short	0x010a
        /*0282*/ 	.byte	0x12
	.zero		1


	//----- nvinfo : EIATTR_NUM_MBARRIERS
	.align		4
.L_48:
        /*0284*/ 	.byte	0x03, 0x38
        /*0286*/ 	.short	0x0004


	//----- nvinfo : EIATTR_EXIT_INSTR_OFFSETS
	.align		4
        /*0288*/ 	.byte	0x04, 0x1c
        /*028a*/ 	.short	(.L_50 - .L_49)


	//   ....[0]....
.L_49:
        /*028c*/ 	.word	0x000028d0


	//----- nvinfo : EIATTR_REQNTID
	.align		4
.L_50:
        /*0290*/ 	.byte	0x04, 0x10
        /*0292*/ 	.short	(.L_52 - .L_51)
.L_51:
        /*0294*/ 	.word	0x00000100
        /*0298*/ 	.word	0x00000001
        /*029c*/ 	.word	0x00000001


	//----- nvinfo : EIATTR_CRS_STACK_SIZE
	.align		4
.L_52:
        /*02a0*/ 	.byte	0x04, 0x1e
        /*02a2*/ 	.short	(.L_54 - .L_53)
.L_53:
        /*02a4*/ 	.word	0x00000000


	//----- nvinfo : EIATTR_CBANK_PARAM_SIZE
	.align		4
.L_54:
        /*02a8*/ 	.byte	0x03, 0x19
        /*02aa*/ 	.short	0x0050


	//----- nvinfo : EIATTR_PARAM_CBANK
	.align		4
        /*02ac*/ 	.byte	0x04, 0x0a
        /*02ae*/ 	.short	(.L_56 - .L_55)
	.align		4
.L_55:
        /*02b0*/ 	.word	index@(.nv.constant0.gluon_tcgen05)
        /*02b4*/ 	.short	0x0380
        /*02b6*/ 	.short	0x0050


	//----- nvinfo : EIATTR_SW_WAR
	.align		4
.L_56:
        /*02b8*/ 	.byte	0x04, 0x36
        /*02ba*/ 	.short	(.L_58 - .L_57)
.L_57:
        /*02bc*/ 	.word	0x00000008
.L_58:


//--------------------- .nv.compat                --------------------------
	.section	.nv.compat,"",@"SHT_CUDA_COMPAT_INFO"
	.align	4
        /*0000*/ 	.byte	0x02, 0x02, 0x02, 0x00, 0x02, 0x05, 0x05, 0x00, 0x02, 0x03, 0x03, 0x00, 0x02, 0x06, 0x01, 0x00


//--------------------- .nv.callgraph             --------------------------
	.section	.nv.callgraph,"",@"SHT_CUDA_CALLGRAPH"
	.align	4
	.sectionentsize	8
	.align		4
        /*0000*/ 	.word	0x00000000
	.align		4
        /*0004*/ 	.word	0xffffffff
	.align		4
        /*0008*/ 	.word	0x00000000
	.align		4
        /*000c*/ 	.word	0xfffffffe
	.align		4
        /*0010*/ 	.word	0x00000000
	.align		4
        /*0014*/ 	.word	0xfffffffd
	.align		4
        /*0018*/ 	.word	0x00000000
	.align		4
        /*001c*/ 	.word	0xfffffffc


//--------------------- .text.gluon_tcgen05       --------------------------
	.section	.text.gluon_tcgen05,"ax",@progbits
	.align	128
        .global         gluon_tcgen05
        .type           gluon_tcgen05,@function
        .size           gluon_tcgen05,(.L_x_77 - gluon_tcgen05)
        .other          gluon_tcgen05,@"STO_CUDA_ENTRY STV_DEFAULT"
gluon_tcgen05:
.text.gluon_tcgen05:
[----:B------:R-:W1:Y:S01]  /*0000*/  LDC R1, c[0x0][0x37c] ;  /* 0x0000df00ff017b82 */ /* 0x000e620000000800 */
[----:B------:R-:W2:Y:S02]  /*0010*/  S2R R0, SR_TID.X ;  /* 0x0000000000007919 */ /* 0x000ea40000002100 */
[----:B--2---:R-:W-:-:S13]  /*0020*/  ISETP.GE.U32.AND P2, PT, R0, 0x20, PT ;  /* 0x000000200000780c */ /* 0x004fda0003f46070 */
[----:B------:R-:W-:Y:S05]  /*0030*/  @P2 BRA `(.L_x_0) ;  /* 0x0000000000b82947 */ /* 0x000fea0003800000 */
[----:B------:R-:W2:Y:S01]  /*0040*/  S2UR UR6, SR_CgaCtaId ;  /* 0x00000000000679c3 */ /* 0x000ea20000008800 */
[----:B------:R-:W-:Y:S01]  /*0050*/  NOP ;  /* 0x0000000000007918 */ /* 0x000fe20000000000 */
[----:B------:R-:W-:Y:S02]  /*0060*/  UMOV UR4, 0x40 ;  /* 0x0000004000047882 */ /* 0x000fe40000000000 */
[----:B--2---:R-:W-:-:S09]  /*0070*/  ULEA UR4, UR6, UR4, 0x18 ;  /* 0x0000000406047291 */ /* 0x004fd2000f8ec0ff */
[----:B------:R-:W2:Y:S01]  /*0080*/  LDS.U8 R2, [UR4] ;  /* 0x00000004ff027984 */ /* 0x000ea20008000000 */
[----:B------:R-:W-:Y:S02]  /*0090*/  UMOV UR4, 0x400 ;  /* 0x0000040000047882 */ /* 0x000fe40000000000 */
[----:B------:R-:W-:Y:S01]  /*00a0*/  ULEA UR4, UR6, UR4, 0x18 ;  /* 0x0000000406047291 */ /* 0x000fe2000f8ec0ff */
[----:B--2---:R-:W-:-:S13]  /*00b0*/  ISETP.NE.AND P0, PT, R2, RZ, PT ;  /* 0x000000ff0200720c */ /* 0x004fda0003f05270 */
[----:B------:R-:W-:Y:S05]  /*00c0*/  @P0 BRA `(.L_x_1) ;  /* 0x00000000007c0947 */ /* 0x000fea0003800000 */
[----:B------:R-:W-:-:S13]  /*00d0*/  ELECT P0, URZ, PT ;  /* 0x0000000000ff782f */ /* 0x000fda0003800000 */
[----:B------:R-:W-:Y:S05]  /*00e0*/  @!P0 BRA `(.L_x_2) ;  /* 0x0000000000848947 */ /* 0x000fea0003800000 */
[----:B------:R-:W-:Y:S01]  /*00f0*/  UMOV UR5, 0x8 ;  /* 0x0000000800057882 */ /* 0x000fe20000000000 */
[----:B------:R-:W-:Y:S02]  /*0100*/  IMAD.MOV.U32 R5, RZ, RZ, 0x1 ;  /* 0x00000001ff057424 */ /* 0x000fe400078e00ff */
[----:B------:R-:W-:Y:S02]  /*0110*/  IMAD.MOV.U32 R3, RZ, RZ, 0xff ;  /* 0x000000ffff037424 */ /* 0x000fe400078e00ff */
[----:B------:R-:W-:Y:S04]  /*0120*/  DEPBAR.LE SB2, 0x36 ;  /* 0x0000ad800000791a */ /* 0x000fe80000000000 */
[----:B------:R-:W2:Y:S02]  /*0130*/  UTCATOMSWS.FIND_AND_SET.ALIGN UP0, UR5, UR5 ;  /* 0x00000005000575e3 */ /* 0x000ea40008000800 */
[----:B--2---:R-:W-:-:S04]  /*0140*/  PLOP3.LUT P0, PT, PT, PT, UP0, 0x80, 0x8 ;  /* 0x000000000008781c */ /* 0x004fc80003f0f008 */
[----:B------:R-:W-:-:S04]  /*0150*/  SEL R2, RZ, 0xffffffff, !P0 ;  /* 0xffffffffff027807 */ /* 0x000fc80004000000 */
[----:B------:R-:W-:Y:S01]  /*0160*/  ISETP.NE.AND P0, PT, R2, RZ, PT ;  /* 0x000000ff0200720c */ /* 0x000fe20003f05270 */
[----:B------:R-:W-:-:S12]  /*0170*/  IMAD.U32 R2, RZ, RZ, UR5 ;  /* 0x00000005ff027e24 */ /* 0x000fd8000f8e00ff */
[----:B------:R-:W-:Y:S05]  /*0180*/  @P0 BRA `(.L_x_3) ;  /* 0x0000000000240947 */ /* 0x000fea0003800000 */
.L_x_4:
[----:B------:R-:W-:Y:S05]  /*0190*/  NANOSLEEP 0x64 ;  /* 0x000000640000795d */ /* 0x000fea0003800000 */
[----:B------:R-:W-:-:S05]  /*01a0*/  UMOV UR5, 0x8 ;  /* 0x0000000800057882 */ /* 0x000fca0000000000 */
[----:B------:R-:W-:Y:S04]  /*01b0*/  DEPBAR.LE SB2, 0x36 ;  /* 0x0000ad800000791a */ /* 0x000fe80000000000 */
[----:B------:R-:W2:Y:S02]  /*01c0*/  UTCATOMSWS.FIND_AND_SET.ALIGN UP0, UR5, UR5 ;  /* 0x00000005000575e3 */ /* 0x000ea40008000800 */
[----:B--2---:R-:W-:-:S04]  /*01d0*/  PLOP3.LUT P0, PT, PT, PT, UP0, 0x80, 0x8 ;  /* 0x000000000008781c */ /* 0x004fc80003f0f008 */
[----:B------:R-:W-:-:S04]  /*01e0*/  SEL R2, RZ, 0xffffffff, !P0 ;  /* 0xffffffffff027807 */ /* 0x000fc80004000000 */
[----:B------:R-:W-:Y:S01]  /*01f0*/  ISETP.NE.AND P0, PT, R2, RZ, PT ;  /* 0x000000ff0200720c */ /* 0x000fe20003f05270 */
[----:B------:R-:W-:-:S12]  /*0200*/  IMAD.U32 R2, RZ, RZ, UR5 ;  /* 0x00000005ff027e24 */ /* 0x000fd8000f8e00ff */
[----:B------:R-:W-:Y:S05]  /*0210*/  @!P0 BRA `(.L_x_4) ;  /* 0xfffffffc00dc8947 */ /* 0x000fea000383ffff */
.L_x_3:
[C---:B------:R-:W-:Y:S01]  /*0220*/  VIADD R4, R2.reuse, 0x10 ;  /* 0x0000001002047836 */ /* 0x040fe20000000000 */
[----:B------:R-:W-:Y:S01]  /*0230*/  UMOV UR5, 0x50 ;  /* 0x0000005000057882 */ /* 0x000fe20000000000 */
[----:B------:R-:W-:Y:S01]  /*0240*/  SHF.L.U32 R3, R3, R2, RZ ;  /* 0x0000000203037219 */ /* 0x000fe200000006ff */
[----:B------:R-:W-:Y:S01]  /*0250*/  ULEA UR5, UR6, UR5, 0x18 ;  /* 0x0000000506057291 */ /* 0x000fe2000f8ec0ff */
[----:B------:R-:W-:Y:S01]  /*0260*/  IMAD.SHL.U32 R2, R2, 0x20, RZ ;  /* 0x0000002002027824 */ /* 0x000fe200078e00ff */
[----:B------:R-:W-:-:S04]  /*0270*/  SHF.L.U32 R4, R5, R4, RZ ;  /* 0x0000000405047219 */ /* 0x000fc800000006ff */
[----:B------:R-:W-:-:S05]  /*0280*/  LOP3.LUT R3, R4, R3, RZ, 0xfc, !PT ;  /* 0x0000000304037212 */ /* 0x000fca00078efcff */
[----:B------:R2:W-:Y:S04]  /*0290*/  ATOMS.OR RZ, [UR5], R3 ;  /* 0x00000003ffff798c */ /* 0x0005e8000b000005 */
[----:B------:R2:W-:Y:S01]  /*02a0*/  STS [UR4], R2 ;  /* 0x00000002ff007988 */ /* 0x0005e20008000804 */
[----:B------:R-:W-:Y:S05]  /*02b0*/  BRA `(.L_x_2) ;  /* 0x0000000000107947 */ /* 0x000fea0003800000 */
.L_x_1:
[----:B------:R-:W-:Y:S01]  /*02c0*/  IMAD.MOV.U32 R3, RZ, RZ, -0x1 ;  /* 0xffffffffff037424 */ /* 0x000fe200078e00ff */
[----:B------:R-:W-:-:S04]  /*02d0*/  MOV R2, 0x300 ;  /* 0x0000030000027802 */ /* 0x000fc80000000f00 */
[----:B------:R2:W-:Y:S03]  /*02e0*/  STS [UR4], R3 ;  /* 0x00000003ff007988 */ /* 0x0005e60008000804 */
[----:B-12---:R-:W-:Y:S05]  /*02f0*/  CALL.REL.NOINC `($__internal_1_$__cuda_sm10x_tcgen05_guardrail_trap_phase_invalid_during_alloc) ;  /* 0x0000002400b47944 */ /* 0x006fea0003c00000 */
.L_x_2:
[----:B------:R-:W-:Y:S05]  /*0300*/  WARPSYNC.ALL ;  /* 0x0000000000007948 */ /* 0x000fea0003800000 */
[----:B------:R-:W-:Y:S01]  /*0310*/  NOP ;  /* 0x0000000000007918 */ /* 0x000fe20000000000 */
.L_x_0:
[----:B------:R-:W3:Y:S08]  /*0320*/  S2UR UR4, SR_CgaCtaId ;  /* 0x00000000000479c3 */ /* 0x000ef00000008800 */
[----:B------:R-:W-:Y:S01]  /*0330*/  BAR.SYNC.DEFER_BLOCKING 0x0 ;  /* 0x0000000000007b1d */ /* 0x000fe20000010000 */
[----:B------:R-:W-:-:S05]  /*0340*/  LOP3.LUT R68, R0, 0xff, RZ, 0xc0, !PT ;  /* 0x000000ff00447812 */ /* 0x000fca00078ec0ff */
[----:B------:R-:W-:Y:S02]  /*0350*/  UMOV UR12, 0x400 ;  /* 0x00000400000c7882 */ /* 0x000fe40000000000 */
[----:B------:R-:W4:Y:S08]  /*0360*/  LDC R10, c[0x0][0x3a0] ;  /* 0x0000e800ff0a7b82 */ /* 0x000f300000000800 */
[----:B------:R-:W5:Y:S01]  /*0370*/  S2UR UR16, SR_CTAID.Y ;  /* 0x00000000001079c3 */ /* 0x000f620000002600 */
[----:B---3--:R-:W-:-:S09]  /*0380*/  ULEA UR12, UR4, UR12, 0x18 ;  /* 0x0000000c040c7291 */ /* 0x008fd2000f8ec0ff */
[----:B--2---:R-:W2:Y:S01]  /*0390*/  LDS R3, [UR12] ;  /* 0x0000000cff037984 */ /* 0x004ea20008000800 */
[----:B------:R-:W-:Y:S06]  /*03a0*/  BAR.SYNC.DEFER_BLOCKING 0x0 ;  /* 0x0000000000007b1d */ /* 0x000fec0000010000 */
[----:B------:R-:W-:Y:S05]  /*03b0*/  @P2 BRA `(.L_x_5) ;  /* 0x0000000000182947 */ /* 0x000fea0003800000 */
[----:B------:R-:W-:Y:S01]  /*03c0*/  ELECT P0, URZ, PT ;  /* 0x0000000000ff782f */ /* 0x000fe20003800000 */
[----:B------:R-:W-:Y:S01]  /*03d0*/  IMAD.MOV.U32 R2, RZ, RZ, 0x1 ;  /* 0x00000001ff027424 */ /* 0x000fe200078e00ff */
[----:B------:R-:W-:Y:S01]  /*03e0*/  UMOV UR5, 0x40 ;  /* 0x0000004000057882 */ /* 0x000fe20000000000 */
[----:B------:R-:W-:Y:S01]  /*03f0*/  UVIRTCOUNT.DEALLOC.SMPOOL 0x80 ;  /* 0x000000800000784c */ /* 0x000fe20000000000 */
[----:B------:R-:W-:-:S09]  /*0400*/  ULEA UR5, UR4, UR5, 0x18 ;  /* 0x0000000504057291 */ /* 0x000fd2000f8ec0ff */
[----:B------:R3:W-:Y:S03]  /*0410*/  @P0 STS.U8 [UR5], R2 ;  /* 0x00000002ff000988 */ /* 0x0007e60008000005 */
.L_x_5:
[----:B------:R-:W3:Y:S01]  /*0420*/  S2UR UR4, SR_CTAID.Z ;  /* 0x00000000000479c3 */ /* 0x000ee20000002700 */
[----:B------:R-:W5:Y:S01]  /*0430*/  LDCU UR5, c[0x0][0x370] ;  /* 0x00006e00ff0577ac */ /* 0x000f620008000800 */
[----:B------:R-:W-:Y:S01]  /*0440*/  ISETP.GE.U32.AND P0, PT, R68, 0x20, PT ;  /* 0x000000204400780c */ /* 0x000fe20003f06070 */
[----:B----4-:R-:W-:Y:S01]  /*0450*/  VIADD R5, R10, 0xffffffff ;  /* 0xffffffff0a057836 */ /* 0x010fe20000000000 */
[C---:B------:R-:W-:Y:S01]  /*0460*/  ISETP.NE.U32.AND P3, PT, R68.reuse, RZ, PT ;  /* 0x000000ff4400720c */ /* 0x040fe20003f65070 */
[----:B------:R-:W3:Y:S01]  /*0470*/  LDCU UR6, c[0x0][0x374] ;  /* 0x00006e80ff0677ac */ /* 0x000ee20008000800 */
[----:B------:R-:W-:Y:S01]  /*0480*/  LEA R4, R68, UR12, 0x2 ;  /* 0x0000000c44047c11 */ /* 0x000fe2000f8e10ff */
[----:B------:R-:W-:Y:S01]  /*0490*/  BSSY.RECONVERGENT B0, `(.L_x_6) ;  /* 0x0000015000007945 */ /* 0x000fe20003800200 */
[----:B------:R-:W5:Y:S01]  /*04a0*/  S2UR UR7, SR_CTAID.X ;  /* 0x00000000000779c3 */ /* 0x000f620000002500 */
[----:B------:R-:W4:Y:S01]  /*04b0*/  LDCU.64 UR14, c[0x0][0x3c0] ;  /* 0x00007800ff0e77ac */ /* 0x000f220008000a00 */
[----:B--2---:R-:W-:-:S05]  /*04c0*/  R2UR UR24, R3 ;  /* 0x00000000031872ca */ /* 0x004fca00000e0000 */
[----:B------:R2:W-:Y:S01]  /*04d0*/  @!P0 STS [R4], RZ ;  /* 0x000000ff04008388 */ /* 0x0005e20000000800 */
[----:B------:R-:W1:Y:S01]  /*04e0*/  LDC R6, c[0x0][0x398] ;  /* 0x0000e600ff067b82 */ /* 0x000e620000000800 */
[----:B------:R-:W-:Y:S02]  /*04f0*/  NOP ;  /* 0x0000000000007918 */ /* 0x000fe40000000000 */
[----:B------:R2:W-:Y:S01]  /*0500*/  @!P3 STS [UR12+0x20], R5 ;  /* 0x00002005ff00b988 */ /* 0x0005e2000800080c */
[----:B---3-5:R-:W-:-:S04]  /*0510*/  UIMAD UR4, UR4, UR6, UR16 ;  /* 0x00000006040472a4 */ /* 0x028fc8000f8e0210 */
[----:B------:R-:W-:-:S04]  /*0520*/  UIMAD UR4, UR4, UR5, UR7 ;  /* 0x00000005040472a4 */ /* 0x000fc8000f8e0207 */
[----:B------:R-:W-:-:S04]  /*0530*/  UIMAD UR4, UR4, 0x180, URZ ;  /* 0x00000180040478a4 */ /* 0x000fc8000f8e02ff */
[----:B----4-:R-:W-:Y:S01]  /*0540*/  UIADD3 UR20, UP0, UPT, UR4, UR14, URZ ;  /* 0x0000000e04147290 */ /* 0x010fe2000ff1e0ff */
[----:B-1----:R-:W-:-:S03]  /*0550*/  VIADD R6, R6, 0xffffffff ;  /* 0xffffffff06067836 */ /* 0x002fc60000000000 */
[----:B------:R-:W-:Y:S01]  /*0560*/  ULEA.HI.X.SX32 UR21, UR4, UR15, 0x1, UP0 ;  /* 0x0000000f04157291 */ /* 0x000fe200080f0eff */
[----:B--2---:R-:W-:Y:S11]  /*0570*/  @P3 BRA `(.L_x_7) ;  /* 0x0000000000183947 */ /* 0x004ff60003800000 */
[----:B------:R-:W1:Y:S01]  /*0580*/  LDS R2, [UR12+0x8] ;  /* 0x0000080cff027984 */ /* 0x000e620008000800 */
[----:B------:R-:W2:Y:S01]  /*0590*/  LDC.64 R8, c[0x0][0x380] ;  /* 0x0000e000ff087b82 */ /* 0x000ea20000000a00 */
[----:B------:R-:W-:Y:S02]  /*05a0*/  IMAD.MOV.U32 R3, RZ, RZ, 0x70 ;  /* 0x00000070ff037424 */ /* 0x000fe400078e00ff */
[----:B--2---:R2:W-:Y:S03]  /*05b0*/  STS.64 [UR12], R8 ;  /* 0x00000008ff007988 */ /* 0x0045e60008000a0c */
[----:B-1----:R-:W-:-:S05]  /*05c0*/  LOP3.LUT R2, R2, 0x10, R3, 0xd8, !PT ;  /* 0x0000001002027812 */ /* 0x002fca00078ed803 */
[----:B------:R2:W-:Y:S02]  /*05d0*/  STS [UR12+0x8], R2 ;  /* 0x00000802ff007988 */ /* 0x0005e4000800080c */
.L_x_7:
[----:B------:R-:W-:Y:S05]  /*05e0*/  BSYNC.RECONVERGENT B0 ;  /* 0x0000000000007941 */ /* 0x000fea0003800200 */
.L_x_6:
[----:B------:R-:W-:Y:S04]  /*05f0*/  BSSY.RECONVERGENT B0, `(.L_x_8) ;  /* 0x000000a000007945 */ /* 0x000fe80003800200 */
[----:B------:R-:W-:Y:S05]  /*0600*/  @P3 BRA `(.L_x_9) ;  /* 0x0000000000203947 */ /* 0x000fea0003800000 */
[----:B--2---:R-:W1:Y:S01]  /*0610*/  LDS R2, [UR12+0x34] ;  /* 0x0000340cff027984 */ /* 0x004e620008000800 */
[----:B------:R-:W-:Y:S02]  /*0620*/  IMAD.MOV.U32 R3, RZ, RZ, 0x3f000000 ;  /* 0x3f000000ff037424 */ /* 0x000fe400078e00ff */
[----:B------:R-:W-:Y:S01]  /*0630*/  @!P3 IMAD.MOV.U32 R7, RZ, RZ, 0x3f ;  /* 0x0000003fff07b424 */ /* 0x000fe200078e00ff */
[----:B------:R-:W2:Y:S02]  /*0640*/  @!P3 LDS R8, [UR12+0x38] ;  /* 0x0000380cff08b984 */ /* 0x000ea40008000800 */
[----:B-1----:R-:W-:Y:S02]  /*0650*/  LOP3.LUT R2, R2, 0xff000000, R3, 0xb8, !PT ;  /* 0xff00000002027812 */ /* 0x002fe400078eb803 */
[----:B--2---:R-:W-:-:S03]  /*0660*/  @!P3 LOP3.LUT R3, R8, 0xff, R7, 0xb8, !PT ;  /* 0x000000ff0803b812 */ /* 0x004fc600078eb807 */
[----:B------:R1:W-:Y:S04]  /*0670*/  STS [UR12+0x34], R2 ;  /* 0x00003402ff007988 */ /* 0x0003e8000800080c */
[----:B------:R1:W-:Y:S02]  /*0680*/  @!P3 STS [UR12+0x38], R3 ;  /* 0x00003803ff00b988 */ /* 0x0003e4000800080c */
.L_x_9:
[----:B------:R-:W-:Y:S05]  /*0690*/  BSYNC.RECONVERGENT B0 ;  /* 0x0000000000007941 */ /* 0x000fea0003800200 */
.L_x_8:
[----:B------:R-:W-:Y:S04]  /*06a0*/  BSSY.RECONVERGENT B0, `(.L_x_10) ;  /* 0x000000a000007945 */ /* 0x000fe80003800200 */
[----:B------:R-:W-:Y:S05]  /*06b0*/  @P3 BRA `(.L_x_11) ;  /* 0x0000000000203947 */ /* 0x000fea0003800000 */
[----:B-12---:R-:W1:Y:S01]  /*06c0*/  LDS R2, [UR12+0x1c] ;  /* 0x00001c0cff027984 */ /* 0x006e620008000800 */
[----:B------:R-:W2:Y:S03]  /*06d0*/  LDC.64 R8, c[0x0][0x3a8] ;  /* 0x0000ea00ff087b82 */ /* 0x000ea60000000a00 */
[----:B------:R3:W-:Y:S01]  /*06e0*/  STS [UR12+0x24], R6 ;  /* 0x00002406ff007988 */ /* 0x0007e2000800080c */
[--C-:B--2---:R-:W-:Y:S02]  /*06f0*/  SHF.R.U32.HI R7, RZ, 0x4, R9.reuse ;  /* 0x00000004ff077819 */ /* 0x104fe40000011609 */
[----:B------:R-:W-:-:S05]  /*0700*/  SHF.R.U64 R3, R8, 0x4, R9 ;  /* 0x0000000408037819 */ /* 0x000fca0000001209 */
[----:B------:R3:W-:Y:S01]  /*0710*/  STS [UR12+0xc], R3 ;  /* 0x00000c03ff007988 */ /* 0x0007e2000800080c */
[----:B-1----:R-:W-:-:S05]  /*0720*/  LOP3.LUT R2, R2, 0xf, R7, 0xb8, !PT ;  /* 0x0000000f02027812 */ /* 0x002fca00078eb807 */
[----:B------:R3:W-:Y:S02]  /*0730*/  STS [UR12+0x1c], R2 ;  /* 0x00001c02ff007988 */ /* 0x0007e4000800080c */
.L_x_11:
[----:B------:R-:W-:Y:S05]  /*0740*/  BSYNC.RECONVERGENT B0 ;  /* 0x0000000000007941 */ /* 0x000fea0003800200 */
.L_x_10:
[----:B------:R-:W-:Y:S04]  /*0750*/  BSSY.RECONVERGENT B1, `(.L_x_12) ;  /* 0x000001d000017945 */ /* 0x000fe80003800200 */
[----:B------:R-:W-:Y:S04]  /*0760*/  BSSY.RELIABLE B0, `(.L_x_13) ;  /* 0x0000018000007945 */ /* 0x000fe80003800100 */
[----:B------:R-:W-:Y:S05]  /*0770*/  @P3 BRA `(.L_x_14) ;  /* 0x00000000001c3947 */ /* 0x000fea0003800000 */
[----:B-123--:R-:W1:Y:S02]  /*0780*/  LDS R2, [UR12+0x34] ;  /* 0x0000340cff027984 */ /* 0x00ee640008000800 */
[----:B-1----:R-:W-:-:S05]  /*0790*/  LOP3.LUT R2, R2, 0x7, RZ, 0xb8, !PT ;  /* 0x0000000702027812 */ /* 0x002fca00078eb8ff */
[----:B------:R1:W-:Y:S01]  /*07a0*/  STS [UR12+0x34], R2 ;  /* 0x00003402ff007988 */ /* 0x0003e2000800080c */
[----:B------:R-:W-:Y:S05]  /*07b0*/  @P3 BRA `(.L_x_15) ;  /* 0x00000000001c3947 */ /* 0x000fea0003800000 */
[----:B-1----:R-:W1:Y:S02]  /*07c0*/  LDS R2, [UR12+0x34] ;  /* 0x0000340cff027984 */ /* 0x002e640008000800 */
[----:B-1----:R-:W-:-:S05]  /*07d0*/  LOP3.LUT R2, R2, 0x38, RZ, 0xb8, !PT ;  /* 0x0000003802027812 */ /* 0x002fca00078eb8ff */
[----:B------:R4:W-:Y:S02]  /*07e0*/  STS [UR12+0x34], R2 ;  /* 0x00003402ff007988 */ /* 0x0009e4000800080c */
.L_x_14:
[----:B------:R-:W-:Y:S05]  /*07f0*/  @P3 BRA `(.L_x_16) ;  /* 0x00000000001c3947 */ /* 0x000fea0003800000 */
[----:B-1234-:R-:W1:Y:S02]  /*0800*/  LDS R2, [UR12+0x8] ;  /* 0x0000080cff027984 */ /* 0x01ee640008000800 */
[----:B-1----:R-:W-:-:S05]  /*0810*/  LOP3.LUT R2, R2, 0x780, RZ, 0xb8, !PT ;  /* 0x0000078002027812 */ /* 0x002fca00078eb8ff */
[----:B------:R2:W-:Y:S02]  /*0820*/  STS [UR12+0x8], R2 ;  /* 0x00000802ff007988 */ /* 0x0005e4000800080c */
.L_x_15:
[----:B------:R-:W-:Y:S05]  /*0830*/  @P3 BRA `(.L_x_17) ;  /* 0x0000000000283947 */ /* 0x000fea0003800000 */
[----:B-12---:R-:W1:Y:S02]  /*0840*/  LDS R2, [UR12+0x8] ;  /* 0x0000080cff027984 */ /* 0x006e640008000800 */
[----:B-1----:R-:W-:-:S05]  /*0850*/  LOP3.LUT R2, R2, 0x1800, RZ, 0xb8, !PT ;  /* 0x0000180002027812 */ /* 0x002fca00078eb8ff */
[----:B------:R5:W-:Y:S02]  /*0860*/  STS [UR12+0x8], R2 ;  /* 0x00000802ff007988 */ /* 0x000be4000800080c */
.L_x_16:
[----:B------:R-:W-:Y:S05]  /*0870*/  @P3 BREAK.RELIABLE B0 ;  /* 0x0000000000003942 */ /* 0x000fea0003800100 */
[----:B------:R-:W-:Y:S05]  /*0880*/  @P3 BRA `(.L_x_18) ;  /* 0x0000000000243947 */ /* 0x000fea0003800000 */
[----:B-1-3--:R-:W1:Y:S01]  /*0890*/  LDS R3, [UR12+0x8] ;  /* 0x0000080cff037984 */ /* 0x00ae620008000800 */
[----:B--2-45:R-:W-:-:S05]  /*08a0*/  IMAD.MOV.U32 R2, RZ, RZ, 0x6000 ;  /* 0x00006000ff027424 */ /* 0x034fca00078e00ff */
[----:B-1----:R-:W-:-:S04]  /*08b0*/  LOP3.LUT R2, R3, 0x4000, R2, 0xd8, !PT ;  /* 0x0000400003027812 */ /* 0x002fc800078ed802 */
[----:B------:R-:W-:-:S05]  /*08c0*/  LOP3.LUT R2, R2, 0x400000, RZ, 0xb8, !PT ;  /* 0x0040000002027812 */ /* 0x000fca00078eb8ff */
[----:B------:R3:W-:Y:S02]  /*08d0*/  STS [UR12+0x8], R2 ;  /* 0x00000802ff007988 */ /* 0x0007e4000800080c */
.L_x_17:
[----:B------:R-:W-:Y:S05]  /*08e0*/  BSYNC.RELIABLE B0 ;  /* 0x0000000000007941 */ /* 0x000fea0003800100 */
.L_x_13:
[----:B-123--:R-:W1:Y:S02]  /*08f0*/  @!P3 LDS R2, [UR12+0x8] ;  /* 0x0000080cff02b984 */ /* 0x00ee640008000800 */
[----:B-1----:R-:W-:-:S05]  /*0900*/  @!P3 LOP3.LUT R2, R2, 0x8000, RZ, 0xb8, !PT ;  /* 0x000080000202b812 */ /* 0x002fca00078eb8ff */
[----:B------:R1:W-:Y:S02]  /*0910*/  @!P3 STS [UR12+0x8], R2 ;  /* 0x00000802ff00b988 */ /* 0x0003e4000800080c */
.L_x_18:
[----:B------:R-:W-:Y:S05]  /*0920*/  BSYNC.RECONVERGENT B1 ;  /* 0x0000000000017941 */ /* 0x000fea0003800200 */
.L_x_12:
[----:B------:R-:W-:Y:S05]  /*0930*/  WARPSYNC.ALL ;  /* 0x0000000000007948 */ /* 0x000fea0003800000 */
[----:B------:R-:W-:Y:S01]  /*0940*/  NOP ;  /* 0x0000000000007918 */ /* 0x000fe20000000000 */
[----:B------:R-:W1:Y:S02]  /*0950*/  LDC R7, c[0x0][0x39c] ;  /* 0x0000e700ff077b82 */ /* 0x000e640000000800 */
[----:B-1----:R-:W-:Y:S01]  /*0960*/  VIADD R7, R7, 0xffffffff ;  /* 0xffffffff07077836 */ /* 0x002fe20000000000 */
[----:B------:R-:W-:Y:S06]  /*0970*/  @P0 BRA `(.L_x_19) ;  /* 0x0000000000300947 */ /* 0x000fec0003800000 */
[----:B--2345:R-:W1:Y:S01]  /*0980*/  S2R R2, SR_LANEID ;  /* 0x0000000000027919 */ /* 0x03ce620000000000 */
[----:B------:R-:W-:Y:S05]  /*0990*/  WARPSYNC.ALL ;  /* 0x0000000000007948 */ /* 0x000fea0003800000 */
[----:B------:R-:W-:Y:S01]  /*09a0*/  NOP ;  /* 0x0000000000007918 */ /* 0x000fe20000000000 */
[----:B-1----:R-:W-:-:S05]  /*09b0*/  IMAD.SHL.U32 R8, R2, 0x4, RZ ;  /* 0x0000000402087824 */ /* 0x002fca00078e00ff */
[----:B------:R-:W1:Y:S01]  /*09c0*/  LDS R9, [R8+UR12] ;  /* 0x0000000c08097984 */ /* 0x000e620008000800 */
[----:B------:R-:W-:-:S05]  /*09d0*/  IADD3 R2, P1, PT, R8, UR20, RZ ;  /* 0x0000001408027c10 */ /* 0x000fca000ff3e0ff */
[----:B------:R-:W-:-:S05]  /*09e0*/  IMAD.X R3, RZ, RZ, UR21, P1 ;  /* 0x00000015ff037e24 */ /* 0x000fca00088e06ff */
[----:B-1----:R1:W2:Y:S01]  /*09f0*/  ATOMG.E.EXCH.STRONG.GPU PT, RZ, [R2], R9 ;  /* 0x0000000902ff73a8 */ /* 0x0022a200041ee100 */
[----:B------:R-:W-:-:S04]  /*0a00*/  DEPBAR {5,4,3,2,1,0} ;  /* 0x0000003f0000791a */ /* 0x000fc80000000000 */
[----:B------:R-:W3:Y:S02]  /*0a10*/  CCTL.E.C.LDCU.IV.DEEP [UR20] ;  /* 0x0000000014007540 */ /* 0x000ee40009c08000 */
[----:B---3--:R1:W-:Y:S01]  /*0a20*/  UTMACCTL.IV [UR20] ;  /* 0x00000000140079b9 */ /* 0x0083e20008000000 */
[----:B------:R-:W-:Y:S01]  /*0a30*/  NOP ;  /* 0x0000000000007918 */ /* 0x000fe20000000000 */
.L_x_19:
[----:B------:R-:W-:Y:S05]  /*0a40*/  @P0 BRA `(.L_x_20) ;  /* 0x00000000000c0947 */ /* 0x000fea0003800000 */
[----:B------:R0:W-:Y:S01]  /*0a50*/  UTMACMDFLUSH ;  /* 0x00000000000079b7 */ /* 0x0001e20000000000 */
[----:B------:R-:W-:Y:S05]  /*0a60*/  @P0 BRA `(.L_x_20) ;  /* 0x0000000000040947 */ /* 0x000fea0003800000 */
[----:B------:R-:W-:-:S04]  /*0a70*/  DEPBAR.LE SB0, 0x0 ;  /* 0x000080000000791a */ /* 0x000fc80000000000 */
.L_x_20:
[----:B------:R-:W-:Y:S05]  /*0a80*/  WARPSYNC.ALL ;  /* 0x0000000000007948 */ /* 0x000fea0003800000 */
[----:B------:R-:W-:Y:S01]  /*0a90*/  NOP ;  /* 0x0000000000007918 */ /* 0x000fe20000000000 */
[----:B--2---:R-:W-:Y:S06]  /*0aa0*/  BAR.SYNC.DEFER_BLOCKING 0x0 ;  /* 0x0000000000007b1d */ /* 0x004fec0000010000 */
[----:B------:R-:W-:Y:S02]  /*0ab0*/  BSSY.RECONVERGENT B1, `(.L_x_21) ;  /* 0x000000b000017945 */ /* 0x000fe40003800200 */
[----:B------:R-:W-:Y:S06]  /*0ac0*/  BAR.SYNC.DEFER_BLOCKING 0x0 ;  /* 0x0000000000007b1d */ /* 0x000fec0000010000 */
[----:B------:R2:W-:Y:S01]  /*0ad0*/  @!P0 STS [R4], RZ ;  /* 0x000000ff04008388 */ /* 0x0005e20000000800 */
[----:B------:R-:W-:Y:S01]  /*0ae0*/  NOP ;  /* 0x0000000000007918 */ /* 0x000fe20000000000 */
[----:B------:R-:W-:Y:S05]  /*0af0*/  @P3 BRA `(.L_x_22) ;  /* 0x0000000000183947 */ /* 0x000fea0003800000 */
[----:B-1-345:R-:W1:Y:S01]  /*0b00*/  LDS R2, [UR12+0x8] ;  /* 0x0000080cff027984 */ /* 0x03ae620008000800 */
[----:B------:R-:W3:Y:S01]  /*0b10*/  LDC.64 R8, c[0x0][0x388] ;  /* 0x0000e200ff087b82 */ /* 0x000ee20000000a00 */
[----:B------:R-:W-:Y:S02]  /*0b20*/  IMAD.MOV.U32 R3, RZ, RZ, 0x70 ;  /* 0x00000070ff037424 */ /* 0x000fe400078e00ff */
[----:B---3--:R3:W-:Y:S03]  /*0b30*/  STS.64 [UR12], R8 ;  /* 0x00000008ff007988 */ /* 0x0087e60008000a0c */
[----:B-1----:R-:W-:-:S05]  /*0b40*/  LOP3.LUT R2, R2, 0x10, R3, 0xd8, !PT ;  /* 0x0000001002027812 */ /* 0x002fca00078ed803 */
[----:B------:R3:W-:Y:S02]  /*0b50*/  STS [UR12+0x8], R2 ;  /* 0x00000802ff007988 */ /* 0x0007e4000800080c */
.L_x_22:
[----:B-1----:R-:W-:Y:S05]  /*0b60*/  BSYNC.RECONVERGENT B1 ;  /* 0x0000000000017941 */ /* 0x002fea0003800200 */
.L_x_21:
[----:B------:R-:W-:Y:S04]  /*0b70*/  BSSY.RECONVERGENT B1, `(.L_x_23) ;  /* 0x000000a000017945 */ /* 0x000fe80003800200 */
[----:B------:R-:W-:Y:S05]  /*0b80*/  @P3 BRA `(.L_x_24) ;  /* 0x0000000000203947 */ /* 0x000fea0003800000 */
[----:B---345:R-:W1:Y:S01]  /*0b90*/  LDS R2, [UR12+0x34] ;  /* 0x0000340cff027984 */ /* 0x038e620008000800 */
[----:B------:R-:W-:Y:S02]  /*0ba0*/  IMAD.MOV.U32 R3, RZ, RZ, 0x7f000000 ;  /* 0x7f000000ff037424 */ /* 0x000fe400078e00ff */
[----:B------:R-:W-:Y:S01]  /*0bb0*/  @!P3 IMAD.MOV.U32 R9, RZ, RZ, 0x3f ;  /* 0x0000003fff09b424 */ /* 0x000fe200078e00ff */
[----:B------:R-:W3:Y:S02]  /*0bc0*/  @!P3 LDS R8, [UR12+0x38] ;  /* 0x0000380cff08b984 */ /* 0x000ee40008000800 */
[----:B-1----:R-:W-:Y:S02]  /*0bd0*/  LOP3.LUT R2, R2, 0xff000000, R3, 0xb8, !PT ;  /* 0xff00000002027812 */ /* 0x002fe400078eb803 */
[----:B---3--:R-:W-:-:S03]  /*0be0*/  @!P3 LOP3.LUT R3, R8, 0xff, R9, 0xb8, !PT ;  /* 0x000000ff0803b812 */ /* 0x008fc600078eb809 */
[----:B------:R1:W-:Y:S04]  /*0bf0*/  STS [UR12+0x34], R2 ;  /* 0x00003402ff007988 */ /* 0x0003e8000800080c */
[----:B------:R1:W-:Y:S02]  /*0c00*/  @!P3 STS [UR12+0x38], R3 ;  /* 0x00003803ff00b988 */ /* 0x0003e4000800080c */
.L_x_24:
[----:B------:R-:W-:Y:S05]  /*0c10*/  BSYNC.RECONVERGENT B1 ;  /* 0x0000000000017941 */ /* 0x000fea0003800200 */
.L_x_23:
[----:B------:R-:W-:Y:S04]  /*0c20*/  BSSY.RECONVERGENT B1, `(.L_x_25) ;  /* 0x0000004000017945 */ /* 0x000fe80003800200 */
[----:B------:R-:W-:Y:S05]  /*0c30*/  @P3 BRA `(.L_x_26) ;  /* 0x0000000000083947 */ /* 0x000fea0003800000 */
[----:B------:R1:W-:Y:S04]  /*0c40*/  STS [UR12+0x24], R5 ;  /* 0x00002405ff007988 */ /* 0x0003e8000800080c */
[----:B------:R1:W-:Y:S02]  /*0c50*/  STS [UR12+0x20], R7 ;  /* 0x00002007ff007988 */ /* 0x0003e4000800080c */
.L_x_26:
[----:B------:R-:W-:Y:S05]  /*0c60*/  BSYNC.RECONVERGENT B1 ;  /* 0x0000000000017941 */ /* 0x000fea0003800200 */
.L_x_25:
[----:B------:R-:W-:Y:S04]  /*0c70*/  BSSY.RECONVERGENT B2, `(.L_x_27) ;  /* 0x0000025000027945 */ /* 0x000fe80003800200 */
[----:B------:R-:W-:Y:S04]  /*0c80*/  BSSY.RELIABLE B1, `(.L_x_28) ;  /* 0x0000020000017945 */ /* 0x000fe80003800100 */
[----:B------:R-:W-:Y:S05]  /*0c90*/  @P3 BRA `(.L_x_29) ;  /* 0x00000000002c3947 */ /* 0x000fea0003800000 */
[----:B-1-345:R-:W1:Y:S01]  /*0ca0*/  LDS R2, [UR12+0x1c] ;  /* 0x00001c0cff027984 */ /* 0x03ae620008000800 */
[----:B------:R-:W3:Y:S02]  /*0cb0*/  LDC.64 R8, c[0x0][0x3b0] ;  /* 0x0000ec00ff087b82 */ /* 0x000ee40000000a00 */
[--C-:B---3--:R-:W-:Y:S02]  /*0cc0*/  SHF.R.U32.HI R5, RZ, 0x4, R9.reuse ;  /* 0x00000004ff057819 */ /* 0x108fe40000011609 */
[----:B------:R-:W-:-:S05]  /*0cd0*/  SHF.R.U64 R3, R8, 0x4, R9 ;  /* 0x0000000408037819 */ /* 0x000fca0000001209 */
[----:B------:R3:W-:Y:S01]  /*0ce0*/  STS [UR12+0xc], R3 ;  /* 0x00000c03ff007988 */ /* 0x0007e2000800080c */
[----:B-1----:R-:W-:-:S05]  /*0cf0*/  LOP3.LUT R2, R2, 0xf, R5, 0xb8, !PT ;  /* 0x0000000f02027812 */ /* 0x002fca00078eb805 */
[----:B------:R3:W-:Y:S01]  /*0d00*/  STS [UR12+0x1c], R2 ;  /* 0x00001c02ff007988 */ /* 0x0007e2000800080c */
[----:B------:R-:W-:Y:S05]  /*0d10*/  @P3 BRA `(.L_x_30) ;  /* 0x00000000001c3947 */ /* 0x000fea0003800000 */
[----:B---3--:R-:W1:Y:S02]  /*0d20*/  LDS R2, [UR12+0x34] ;  /* 0x0000340cff027984 */ /* 0x008e640008000800 */
[----:B-1----:R-:W-:-:S05]  /*0d30*/  LOP3.LUT R2, R2, 0x7, RZ, 0xb8, !PT ;  /* 0x0000000702027812 */ /* 0x002fca00078eb8ff */
[----:B------:R1:W-:Y:S02]  /*0d40*/  STS [UR12+0x34], R2 ;  /* 0x00003402ff007988 */ /* 0x0003e4000800080c */
.L_x_29:
[----:B------:R-:W-:Y:S05]  /*0d50*/  @P3 BRA `(.L_x_31) ;  /* 0x00000000001c3947 */ /* 0x000fea0003800000 */
[----:B-1-345:R-:W1:Y:S02]  /*0d60*/  LDS R2, [UR12+0x34] ;  /* 0x0000340cff027984 */ /* 0x03ae640008000800 */
[----:B-1----:R-:W-:-:S05]  /*0d70*/  LOP3.LUT R2, R2, 0x38, RZ, 0xb8, !PT ;  /* 0x0000003802027812 */ /* 0x002fca00078eb8ff */
[----:B------:R1:W-:Y:S02]  /*0d80*/  STS [UR12+0x34], R2 ;  /* 0x00003402ff007988 */ /* 0x0003e4000800080c */
.L_x_30:
[----:B------:R-:W-:Y:S05]  /*0d90*/  @P3 BRA `(.L_x_32) ;  /* 0x00000000001c3947 */ /* 0x000fea0003800000 */
[----:B-1-3--:R-:W1:Y:S02]  /*0da0*/  LDS R2, [UR12+0x8] ;  /* 0x0000080cff027984 */ /* 0x00ae640008000800 */
[----:B-1----:R-:W-:-:S05]  /*0db0*/  LOP3.LUT R2, R2, 0x780, RZ, 0xb8, !PT ;  /* 0x0000078002027812 */ /* 0x002fca00078eb8ff */
[----:B------:R1:W-:Y:S02]  /*0dc0*/  STS [UR12+0x8], R2 ;  /* 0x00000802ff007988 */ /* 0x0003e4000800080c */
.L_x_31:
[----:B------:R-:W-:Y:S05]  /*0dd0*/  @P3 BRA `(.L_x_33) ;  /* 0x0000000000283947 */ /* 0x000fea0003800000 */
[----:B-1-345:R-:W1:Y:S02]  /*0de0*/  LDS R2, [UR12+0x8] ;  /* 0x0000080cff027984 */ /* 0x03ae640008000800 */
[----:B-1----:R-:W-:-:S05]  /*0df0*/  LOP3.LUT R2, R2, 0x1800, RZ, 0xb8, !PT ;  /* 0x0000180002027812 */ /* 0x002fca00078eb8ff */
[----:B------:R4:W-:Y:S02]  /*0e00*/  STS [UR12+0x8], R2 ;  /* 0x00000802ff007988 */ /* 0x0009e4000800080c */
.L_x_32:
[----:B------:R-:W-:Y:S05]  /*0e10*/  @P3 BREAK.RELIABLE B1 ;  /* 0x0000000000013942 */ /* 0x000fea0003800100 */
[----:B------:R-:W-:Y:S05]  /*0e20*/  @P3 BRA `(.L_x_34) ;  /* 0x0000000000243947 */ /* 0x000fea0003800000 */
[----:B-1-34-:R-:W1:Y:S01]  /*0e30*/  LDS R2, [UR12+0x8] ;  /* 0x0000080cff027984 */ /* 0x01ae620008000800 */
[----:B------:R-:W-:-:S05]  /*0e40*/  IMAD.MOV.U32 R3, RZ, RZ, 0x6000 ;  /* 0x00006000ff037424 */ /* 0x000fca00078e00ff */
[----:B-1----:R-:W-:-:S04]  /*0e50*/  LOP3.LUT R2, R2, 0x6000, R3, 0xd8, !PT ;  /* 0x0000600002027812 */ /* 0x002fc800078ed803 */
[----:B------:R-:W-:-:S05]  /*0e60*/  LOP3.LUT R2, R2, 0x400000, RZ, 0xb8, !PT ;  /* 0x0040000002027812 */ /* 0x000fca00078eb8ff */
[----:B------:R1:W-:Y:S02]  /*0e70*/  STS [UR12+0x8], R2 ;  /* 0x00000802ff007988 */ /* 0x0003e4000800080c */
.L_x_33:
[----:B------:R-:W-:Y:S05]  /*0e80*/  BSYNC.RELIABLE B1 ;  /* 0x0000000000017941 */ /* 0x000fea0003800100 */
.L_x_28:
[----:B-1-345:R-:W1:Y:S02]  /*0e90*/  @!P3 LDS R2, [UR12+0x8] ;  /* 0x0000080cff02b984 */ /* 0x03ae640008000800 */
[----:B-1----:R-:W-:-:S05]  /*0ea0*/  @!P3 LOP3.LUT R2, R2, 0x8000, RZ, 0xb8, !PT ;  /* 0x000080000202b812 */ /* 0x002fca00078eb8ff */
[----:B------:R5:W-:Y:S02]  /*0eb0*/  @!P3 STS [UR12+0x8], R2 ;  /* 0x00000802ff00b988 */ /* 0x000be4000800080c */
.L_x_34:
[----:B------:R-:W-:Y:S05]  /*0ec0*/  BSYNC.RECONVERGENT B2 ;  /* 0x0000000000027941 */ /* 0x000fea0003800200 */
.L_x_27:
[----:B------:R-:W-:Y:S05]  /*0ed0*/  WARPSYNC.ALL ;  /* 0x0000000000007948 */ /* 0x000fea0003800000 */
[----:B------:R-:W-:Y:S01]  /*0ee0*/  NOP ;  /* 0x0000000000007918 */ /* 0x000fe20000000000 */
[----:B------:R-:W-:-:S04]  /*0ef0*/  UIADD3 UR5, UPT, UPT, UR4, 0x80, URZ ;  /* 0x0000008004057890 */ /* 0x000fc8000fffe0ff */
[----:B------:R-:W-:-:S04]  /*0f00*/  UIADD3 UR22, UP0, UPT, UR5, UR14, URZ ;  /* 0x0000000e05167290 */ /* 0x000fc8000ff1e0ff */
[----:B------:R-:W-:Y:S01]  /*0f10*/  ULEA.HI.X.SX32 UR23, UR5, UR15, 0x1, UP0 ;  /* 0x0000000f05177291 */ /* 0x000fe200080f0eff */
[----:B------:R-:W-:Y:S11]  /*0f20*/  @P0 BRA `(.L_x_35) ;  /* 0x0000000000300947 */ /* 0x000ff60003800000 */
[----:B-1-345:R-:W1:Y:S01]  /*0f30*/  S2R R2, SR_LANEID ;  /* 0x0000000000027919 */ /* 0x03ae620000000000 */
[----:B------:R-:W-:Y:S05]  /*0f40*/  WARPSYNC.ALL ;  /* 0x0000000000007948 */ /* 0x000fea0003800000 */
[----:B------:R-:W-:Y:S01]  /*0f50*/  NOP ;  /* 0x0000000000007918 */ /* 0x000fe20000000000 */
[----:B-1----:R-:W-:-:S05]  /*0f60*/  IMAD.SHL.U32 R8, R2, 0x4, RZ ;  /* 0x0000000402087824 */ /* 0x002fca00078e00ff */
[----:B------:R-:W1:Y:S01]  /*0f70*/  LDS R5, [R8+UR12] ;  /* 0x0000000c08057984 */ /* 0x000e620008000800 */
[----:B------:R-:W-:-:S05]  /*0f80*/  IADD3 R2, P1, PT, R8, UR22, RZ ;  /* 0x0000001608027c10 */ /* 0x000fca000ff3e0ff */
[----:B------:R-:W-:-:S05]  /*0f90*/  IMAD.X R3, RZ, RZ, UR23, P1 ;  /* 0x00000017ff037e24 */ /* 0x000fca00088e06ff */
[----:B-1----:R1:W3:Y:S01]  /*0fa0*/  ATOMG.E.EXCH.STRONG.GPU PT, RZ, [R2], R5 ;  /* 0x0000000502ff73a8 */ /* 0x0022e200041ee100 */
[----:B------:R-:W-:-:S04]  /*0fb0*/  DEPBAR {5,4,3,2,1,0} ;  /* 0x0000003f0000791a */ /* 0x000fc80000000000 */
[----:B------:R-:W4:Y:S02]  /*0fc0*/  CCTL.E.C.LDCU.IV.DEEP [UR22] ;  /* 0x0000000016007540 */ /* 0x000f240009c08000 */
[----:B----4-:R1:W-:Y:S01]  /*0fd0*/  UTMACCTL.IV [UR22] ;  /* 0x00000000160079b9 */ /* 0x0103e20008000000 */
[----:B------:R-:W-:Y:S01]  /*0fe0*/  NOP ;  /* 0x0000000000007918 */ /* 0x000fe20000000000 */
.L_x_35:
[----:B------:R-:W-:Y:S05]  /*0ff0*/  @P0 BRA `(.L_x_36) ;  /* 0x00000000000c0947 */ /* 0x000fea0003800000 */
[----:B------:R0:W-:Y:S01]  /*1000*/  UTMACMDFLUSH ;  /* 0x00000000000079b7 */ /* 0x0001e20000000000 */
[----:B------:R-:W-:Y:S05]  /*1010*/  @P0 BRA `(.L_x_36) ;  /* 0x0000000000040947 */ /* 0x000fea0003800000 */
[----:B------:R-:W-:-:S04]  /*1020*/  DEPBAR.LE SB0, 0x0 ;  /* 0x000080000000791a */ /* 0x000fc80000000000 */
.L_x_36:
[----:B------:R-:W-:Y:S05]  /*1030*/  WARPSYNC.ALL ;  /* 0x0000000000007948 */ /* 0x000fea0003800000 */
[----:B------:R-:W-:Y:S01]  /*1040*/  NOP ;  /* 0x0000000000007918 */ /* 0x000fe20000000000 */
[----:B---3--:R-:W-:Y:S06]  /*1050*/  BAR.SYNC.DEFER_BLOCKING 0x0 ;  /* 0x0000000000007b1d */ /* 0x008fec0000010000 */
[----:B------:R-:W-:Y:S02]  /*1060*/  BSSY.RECONVERGENT B2, `(.L_x_37) ;  /* 0x000000b000027945 */ /* 0x000fe40003800200 */
[----:B------:R-:W-:Y:S06]  /*1070*/  BAR.SYNC.DEFER_BLOCKING 0x0 ;  /* 0x0000000000007b1d */ /* 0x000fec0000010000 */
[----:B------:R3:W-:Y:S01]  /*1080*/  @!P0 STS [R4], RZ ;  /* 0x000000ff04008388 */ /* 0x0007e20000000800 */
[----:B------:R-:W-:Y:S01]  /*1090*/  NOP ;  /* 0x0000000000007918 */ /* 0x000fe20000000000 */
[----:B------:R-:W-:Y:S05]  /*10a0*/  @P3 BRA `(.L_x_38) ;  /* 0x0000000000183947 */ /* 0x000fea0003800000 */
[----:B-1--45:R-:W1:Y:S01]  /*10b0*/  LDS R2, [UR12+0x8] ;  /* 0x0000080cff027984 */ /* 0x032e620008000800 */
[----:B--23--:R-:W2:Y:S01]  /*10c0*/  LDC.64 R4, c[0x0][0x390] ;  /* 0x0000e400ff047b82 */ /* 0x00cea20000000a00 */
[----:B------:R-:W-:Y:S02]  /*10d0*/  IMAD.MOV.U32 R3, RZ, RZ, 0x70 ;  /* 0x00000070ff037424 */ /* 0x000fe400078e00ff */
[----:B--2---:R2:W-:Y:S03]  /*10e0*/  STS.64 [UR12], R4 ;  /* 0x00000004ff007988 */ /* 0x0045e60008000a0c */
[----:B-1----:R-:W-:-:S05]  /*10f0*/  LOP3.LUT R2, R2, 0x10, R3, 0xd8, !PT ;  /* 0x0000001002027812 */ /* 0x002fca00078ed803 */
[----:B------:R2:W-:Y:S02]  /*1100*/  STS [UR12+0x8], R2 ;  /* 0x00000802ff007988 */ /* 0x0005e4000800080c */
.L_x_38:
[----:B-1----:R-:W-:Y:S05]  /*1110*/  BSYNC.RECONVERGENT B2 ;  /* 0x0000000000027941 */ /* 0x002fea0003800200 */
.L_x_37:
[----:B------:R-:W-:Y:S04]  /*1120*/  BSSY.RECONVERGENT B3, `(.L_x_39) ;  /* 0x0000033000037945 */ /* 0x000fe80003800200 */
[----:B------:R-:W-:Y:S04]  /*1130*/  BSSY.RELIABLE B2, `(.L_x_40) ;  /* 0x000002e000027945 */ /* 0x000fe80003800100 */
[----:B------:R-:W-:Y:S05]  /*1140*/  @P3 BRA `(.L_x_41) ;  /* 0x0000000000243947 */ /* 0x000fea0003800000 */
[----:B--2-45:R-:W1:Y:S01]  /*1150*/  LDS R2, [UR12+0x34] ;  /* 0x0000340cff027984 */ /* 0x034e620008000800 */
[----:B------:R-:W-:-:S05]  /*1160*/  IMAD.MOV.U32 R3, RZ, RZ, 0x7f000000 ;  /* 0x7f000000ff037424 */ /* 0x000fca00078e00ff */
[----:B-1----:R-:W-:-:S05]  /*1170*/  LOP3.LUT R2, R2, 0xff000000, R3, 0xb8, !PT ;  /* 0xff00000002027812 */ /* 0x002fca00078eb803 */
[----:B------:R1:W-:Y:S01]  /*1180*/  STS [UR12+0x34], R2 ;  /* 0x00003402ff007988 */ /* 0x0003e2000800080c */
[----:B------:R-:W-:Y:S05]  /*1190*/  @P3 BRA `(.L_x_42) ;  /* 0x0000000000183947 */ /* 0x000fea0003800000 */
[----:B-1----:R-:W1:Y:S01]  /*11a0*/  LDS R2, [UR12+0x38] ;  /* 0x0000380cff027984 */ /* 0x002e620008000800 */
[----:B------:R-:W-:-:S05]  /*11b0*/  IMAD.MOV.U32 R3, RZ, RZ, 0x3f ;  /* 0x0000003fff037424 */ /* 0x000fca00078e00ff */
[----:B-1----:R-:W-:-:S05]  /*11c0*/  LOP3.LUT R2, R2, 0xff, R3, 0xb8, !PT ;  /* 0x000000ff02027812 */ /* 0x002fca00078eb803 */
[----:B------:R1:W-:Y:S02]  /*11d0*/  STS [UR12+0x38], R2 ;  /* 0x00003802ff007988 */ /* 0x0003e4000800080c */
.L_x_41:
[----:B------:R-:W-:Y:S05]  /*11e0*/  @P3 BRA `(.L_x_43) ;  /* 0x00000000000c3947 */ /* 0x000fea0003800000 */
[----:B------:R1:W-:Y:S02]  /*11f0*/  STS [UR12+0x20], R7 ;  /* 0x00002007ff007988 */ /* 0x0003e4000800080c */
.L_x_42:
[----:B------:R-:W-:Y:S05]  /*1200*/  @P3 BRA `(.L_x_44) ;  /* 0x0000000000243947 */ /* 0x000fea0003800000 */
[----:B------:R1:W-:Y:S02]  /*1210*/  STS [UR12+0x24], R6 ;  /* 0x00002406ff007988 */ /* 0x0003e4000800080c */
.L_x_43:
[----:B------:R-:W-:Y:S05]  /*1220*/  @P3 BRA `(.L_x_45) ;  /* 0x00000000002c3947 */ /* 0x000fea0003800000 */
[----:B-12-45:R-:W1:Y:S01]  /*1230*/  LDS R2, [UR12+0x1c] ;  /* 0x00001c0cff027984 */ /* 0x036e620008000800 */
[----:B------:R-:W2:Y:S02]  /*1240*/  LDC.64 R6, c[0x0][0x3b8] ;  /* 0x0000ee00ff067b82 */ /* 0x000ea40000000a00 */
[--C-:B--2---:R-:W-:Y:S02]  /*1250*/  SHF.R.U32.HI R5, RZ, 0x4, R7.reuse ;  /* 0x00000004ff057819 */ /* 0x104fe40000011607 */
[----:B------:R-:W-:-:S05]  /*1260*/  SHF.R.U64 R3, R6, 0x4, R7 ;  /* 0x0000000406037819 */ /* 0x000fca0000001207 */
[----:B------:R2:W-:Y:S01]  /*1270*/  STS [UR12+0xc], R3 ;  /* 0x00000c03ff007988 */ /* 0x0005e2000800080c */
[----:B-1----:R-:W-:-:S05]  /*1280*/  LOP3.LUT R2, R2, 0xf, R5, 0xb8, !PT ;  /* 0x0000000f02027812 */ /* 0x002fca00078eb805 */
[----:B------:R2:W-:Y:S02]  /*1290*/  STS [UR12+0x1c], R2 ;  /* 0x00001c02ff007988 */ /* 0x0005e4000800080c */
.L_x_44:
[----:B------:R-:W-:Y:S05]  /*12a0*/  @P3 BRA `(.L_x_46) ;  /* 0x00000000001c3947 */ /* 0x000fea0003800000 */
[----:B-12-45:R-:W1:Y:S02]  /*12b0*/  LDS R2, [UR12+0x34] ;  /* 0x0000340cff027984 */ /* 0x036e640008000800 */
[----:B-1----:R-:W-:-:S05]  /*12c0*/  LOP3.LUT R2, R2, 0x7, RZ, 0xb8, !PT ;  /* 0x0000000702027812 */ /* 0x002fca00078eb8ff */
[----:B------:R1:W-:Y:S02]  /*12d0*/  STS [UR12+0x34], R2 ;  /* 0x00003402ff007988 */ /* 0x0003e4000800080c */
.L_x_45:
[----:B------:R-:W-:Y:S05]  /*12e0*/  @P3 BRA `(.L_x_47) ;  /* 0x00000000001c3947 */ /* 0x000fea0003800000 */
[----:B-12-45:R-:W1:Y:S02]  /*12f0*/  LDS R2, [UR12+0x34] ;  /* 0x0000340cff027984 */ /* 0x036e640008000800 */
[----:B-1----:R-:W-:-:S05]  /*1300*/  LOP3.LUT R2, R2, 0x38, RZ, 0xb8, !PT ;  /* 0x0000003802027812 */ /* 0x002fca00078eb8ff */
[----:B------:R1:W-:Y:S02]  /*1310*/  STS [UR12+0x34], R2 ;  /* 0x00003402ff007988 */ /* 0x0003e4000800080c */
.L_x_46:
[----:B------:R-:W-:Y:S05]  /*1320*/  @P3 BRA `(.L_x_48) ;  /* 0x00000000001c3947 */ /* 0x000fea0003800000 */
[----:B-12-45:R-:W1:Y:S02]  /*1330*/  LDS R2, [UR12+0x8] ;  /* 0x0000080cff027984 */ /* 0x036e640008000800 */
[----:B-1----:R-:W-:-:S05]  /*1340*/  LOP3.LUT R2, R2, 0x780, RZ, 0xb8, !PT ;  /* 0x0000078002027812 */ /* 0x002fca00078eb8ff */
[----:B------:R1:W-:Y:S02]  /*1350*/  STS [UR12+0x8], R2 ;  /* 0x00000802ff007988 */ /* 0x0003e4000800080c */
.L_x_47:
[----:B------:R-:W-:Y:S05]  /*1360*/  @P3 BRA `(.L_x_49) ;  /* 0x0000000000283947 */ /* 0x000fea0003800000 */
[----:B-12-45:R-:W1:Y:S02]  /*1370*/  LDS R2, [UR12+0x8] ;  /* 0x0000080cff027984 */ /* 0x036e640008000800 */
[----:B-1----:R-:W-:-:S05]  /*1380*/  LOP3.LUT R2, R2, 0x1800, RZ, 0xb8, !PT ;  /* 0x0000180002027812 */ /* 0x002fca00078eb8ff */
[----:B------:R1:W-:Y:S02]  /*1390*/  STS [UR12+0x8], R2 ;  /* 0x00000802ff007988 */ /* 0x0003e4000800080c */
.L_x_48:
[----:B------:R-:W-:Y:S05]  /*13a0*/  @P3 BREAK.RELIABLE B2 ;  /* 0x0000000000023942 */ /* 0x000fea0003800100 */
[----:B------:R-:W-:Y:S05]  /*13b0*/  @P3 BRA `(.L_x_50) ;  /* 0x0000000000243947 */ /* 0x000fea0003800000 */
[----:B-12-45:R-:W1:Y:S01]  /*13c0*/  LDS R2, [UR12+0x8] ;  /* 0x0000080cff027984 */ /* 0x036e620008000800 */
[----:B------:R-:W-:-:S05]  /*13d0*/  IMAD.MOV.U32 R3, RZ, RZ, 0x6000 ;  /* 0x00006000ff037424 */ /* 0x000fca00078e00ff */
[----:B-1----:R-:W-:-:S04]  /*13e0*/  LOP3.LUT R2, R2, 0x6000, R3, 0xd8, !PT ;  /* 0x0000600002027812 */ /* 0x002fc800078ed803 */
[----:B------:R-:W-:-:S05]  /*13f0*/  LOP3.LUT R2, R2, 0x400000, RZ, 0xb8, !PT ;  /* 0x0040000002027812 */ /* 0x000fca00078eb8ff */
[----:B------:R1:W-:Y:S02]  /*1400*/  STS [UR12+0x8], R2 ;  /* 0x00000802ff007988 */ /* 0x0003e4000800080c */
.L_x_49:
[----:B------:R-:W-:Y:S05]  /*1410*/  BSYNC.RELIABLE B2 ;  /* 0x0000000000027941 */ /* 0x000fea0003800100 */
.L_x_40:
[----:B-12-45:R-:W1:Y:S02]  /*1420*/  @!P3 LDS R2, [UR12+0x8] ;  /* 0x0000080cff02b984 */ /* 0x036e640008000800 */
[----:B-1----:R-:W-:-:S05]  /*1430*/  @!P3 LOP3.LUT R2, R2, 0x8000, RZ, 0xb8, !PT ;  /* 0x000080000202b812 */ /* 0x002fca00078eb8ff */
[----:B------:R1:W-:Y:S02]  /*1440*/  @!P3 STS [UR12+0x8], R2 ;  /* 0x00000802ff00b988 */ /* 0x0003e4000800080c */
.L_x_50:
[----:B------:R-:W-:Y:S05]  /*1450*/  BSYNC.RECONVERGENT B3 ;  /* 0x0000000000037941 */ /* 0x000fea0003800200 */
.L_x_39:
        /* <DEDUP_REMOVED lines=9> */
[----:B-1-3--:R-:W-:-:S05]  /*14f0*/  IMAD.SHL.U32 R4, R2, 0x4, RZ ;  /* 0x0000000402047824 */ /* 0x00afca00078e00ff */
        /* <DEDUP_REMOVED lines=8> */
.L_x_51:
[----:B------:R-:W-:Y:S05]  /*1580*/  @P0 BRA `(.L_x_52) ;  /* 0x00000000000c0947 */ /* 0x000fea0003800000 */
[----:B------:R0:W-:Y:S01]  /*1590*/  UTMACMDFLUSH ;  /* 0x00000000000079b7 */ /* 0x0001e20000000000 */
[----:B------:R-:W-:Y:S05]  /*15a0*/  @P0 BRA `(.L_x_52) ;  /* 0x0000000000040947 */ /* 0x000fea0003800000 */
[----:B------:R-:W-:-:S04]  /*15b0*/  DEPBAR.LE SB0, 0x0 ;  /* 0x000080000000791a */ /* 0x000fc80000000000 */
.L_x_52:
[----:B------:R-:W-:Y:S05]  /*15c0*/  WARPSYNC.ALL ;  /* 0x0000000000007948 */ /* 0x000fea0003800000 */
[----:B------:R-:W-:Y:S01]  /*15d0*/  NOP ;  /* 0x0000000000007918 */ /* 0x000fe20000000000 */
[----:B--2---:R-:W-:Y:S01]  /*15e0*/  BAR.SYNC.DEFER_BLOCKING 0x0 ;  /* 0x0000000000007b1d */ /* 0x004fe20000010000 */
[----:B-1--45:R-:W-:Y:S01]  /*15f0*/  SHF.R.U32.HI R2, RZ, 0x5, R0 ;  /* 0x00000005ff027819 */ /* 0x032fe20000011600 */
[----:B------:R-:W-:Y:S01]  /*1600*/  UIADD3 UR10, UPT, UPT, UR12, 0xa010, URZ ;  /* 0x0000a0100c0a7890 */ /* 0x000fe2000fffe0ff */
[----:B------:R-:W-:Y:S01]  /*1610*/  ISETP.GE.AND P0, PT, R10, 0x1, PT ;  /* 0x000000010a00780c */ /* 0x000fe20003f06270 */
[----:B------:R-:W-:Y:S01]  /*1620*/  USHF.L.U32 UR11, UR7, 0x6, URZ ;  /* 0x00000006070b7899 */ /* 0x000fe200080006ff */
[----:B------:R-:W-:Y:S01]  /*1630*/  R2UR UR13, R2 ;  /* 0x00000000020d72ca */ /* 0x000fe200000e0000 */
[----:B------:R-:W-:Y:S01]  /*1640*/  VOTEU.ALL UP0, P3 ;  /* 0x0000000000ff7886 */ /* 0x000fe20001800000 */
[----:B------:R-:W-:Y:S01]  /*1650*/  UMOV UR4, 0x1 ;  /* 0x0000000100047882 */ /* 0x000fe20000000000 */
[----:B------:R-:W-:Y:S01]  /*1660*/  VOTEU.ALL UP1, P3 ;  /* 0x0000000000ff7886 */ /* 0x000fe20001820000 */
[----:B------:R-:W-:Y:S01]  /*1670*/  USHF.L.U32 UR16, UR16, 0x8, URZ ;  /* 0x0000000810107899 */ /* 0x000fe200080006ff */
[----:B------:R-:W-:Y:S01]  /*1680*/  BSSY.RECONVERGENT B3, `(.L_x_53) ;  /* 0x0000018000037945 */ /* 0x000fe20003800200 */
[----:B------:R-:W-:-:S04]  /*1690*/  @!UP0 UIADD3 UR8, UPT, UPT, -UR4, 0x100000, URZ ;  /* 0x0010000004088890 */ /* 0x000fc8000fffe1ff */
[----:B------:R-:W-:Y:S02]  /*16a0*/  @!UP0 USHF.L.U32 UR9, UR8, 0xb, URZ ;  /* 0x0000000b08098899 */ /* 0x000fe400080006ff */
[----:B------:R-:W-:Y:S02]  /*16b0*/  @!UP0 USHF.L.U32 UR8, UR8, 0x1, URZ ;  /* 0x0000000108088899 */ /* 0x000fe400080006ff */
[----:B------:R-:W-:-:S04]  /*16c0*/  @!UP0 UIADD3 UR4, UPT, UPT, -UR4, 0x100000, URZ ;  /* 0x0010000004048890 */ /* 0x000fc8000fffe1ff */
[----:B------:R-:W-:Y:S02]  /*16d0*/  @!UP0 USHF.L.U32 UR5, UR4, 0xb, URZ ;  /* 0x0000000b04058899 */ /* 0x000fe400080006ff */
[----:B------:R-:W-:Y:S01]  /*16e0*/  @!UP0 USHF.L.U32 UR4, UR4, 0x1, URZ ;  /* 0x0000000104048899 */ /* 0x000fe200080006ff */
[----:B------:R-:W-:Y:S01]  /*16f0*/  VOTEU.ALL UP0, P3 ;  /* 0x0000000000ff7886 */ /* 0x000fe20001800000 */
[----:B------:R-:W1:Y:S04]  /*1700*/  FENCE.VIEW.ASYNC.S ;  /* 0x00000000000073c6 */ /* 0x000e680000000000 */
[----:B-1----:R1:W2:Y:S06]  /*1710*/  @!UP0 SYNCS.EXCH.64 URZ, [UR12+0xa000], UR8 ;  /* 0x00a000080cff85b2 */ /* 0x0022ac0008000100 */
[----:B------:R1:W2:Y:S02]  /*1720*/  @!UP1 SYNCS.EXCH.64 URZ, [UR12+0xa010], UR4 ;  /* 0x00a010040cff95b2 */ /* 0x0002a40008000100 */
[----:B--2---:R-:W-:Y:S06]  /*1730*/  BAR.SYNC.DEFER_BLOCKING 0x0 ;  /* 0x0000000000007b1d */ /* 0x004fec0000010000 */
[----:B------:R-:W-:Y:S05]  /*1740*/  @P3 BRA `(.L_x_54) ;  /* 0x00000000002c3947 */ /* 0x000fea0003800000 */
[----:B-1----:R-:W-:Y:S02]  /*1750*/  UMOV UR4, 0x1 ;  /* 0x0000000100047882 */ /* 0x002fe40000000000 */
[----:B------:R-:W-:-:S04]  /*1760*/  UIADD3 UR8, UPT, UPT, -UR4, 0x100000, URZ ;  /* 0x0010000004087890 */ /* 0x000fc8000fffe1ff */
[----:B------:R-:W-:Y:S02]  /*1770*/  USHF.L.U32 UR9, UR8, 0xb, URZ ;  /* 0x0000000b08097899 */ /* 0x000fe400080006ff */
[----:B------:R-:W-:Y:S02]  /*1780*/  USHF.L.U32 UR8, UR8, 0x1, URZ ;  /* 0x0000000108087899 */ /* 0x000fe400080006ff */
[----:B------:R-:W-:-:S04]  /*1790*/  UIADD3 UR4, UPT, UPT, -UR4, 0x100000, URZ ;  /* 0x0010000004047890 */ /* 0x000fc8000fffe1ff */
[----:B------:R-:W-:Y:S02]  /*17a0*/  USHF.L.U32 UR5, UR4, 0xb, URZ ;  /* 0x0000000b04057899 */ /* 0x000fe400080006ff */
[----:B------:R-:W-:Y:S01]  /*17b0*/  USHF.L.U32 UR4, UR4, 0x1, URZ ;  /* 0x0000000104047899 */ /* 0x000fe200080006ff */
[----:B------:R-:W1:Y:S03]  /*17c0*/  FENCE.VIEW.ASYNC.S ;  /* 0x00000000000073c6 */ /* 0x000e660000000000 */
[----:B-1----:R2:W4:Y:S08]  /*17d0*/  SYNCS.EXCH.64 URZ, [UR12+0xa008], UR8 ;  /* 0x00a008080cff75b2 */ /* 0x0025300008000100 */
[----:B------:R2:W5:Y:S02]  /*17e0*/  SYNCS.EXCH.64 URZ, [UR12+0xa018], UR4 ;  /* 0x00a018040cff75b2 */ /* 0x0005640008000100 */
[----:B--2---:R-:W-:Y:S01]  /*17f0*/  NOP ;  /* 0x0000000000007918 */ /* 0x004fe20000000000 */
.L_x_54:
[----:B-1----:R-:W-:Y:S05]  /*1800*/  BSYNC.RECONVERGENT B3 ;  /* 0x0000000000037941 */ /* 0x002fea0003800200 */
.L_x_53:
[----:B------:R-:W-:Y:S05]  /*1810*/  @!P0 BRA `(.L_x_55) ;  /* 0x0000000800388947 */ /* 0x000fea0003800000 */
[----:B----45:R-:W-:Y:S01]  /*1820*/  BAR.SYNC.DEFER_BLOCKING 0x0 ;  /* 0x0000000000007b1d */ /* 0x030fe20000010000 */
[----:B------:R-:W-:Y:S01]  /*1830*/  ELECT P1, URZ, PT ;  /* 0x0000000000ff782f */ /* 0x000fe20003820000 */
[----:B------:R-:W-:Y:S01]  /*1840*/  @!P3 IMAD.MOV.U32 R2, RZ, RZ, 0x5000 ;  /* 0x00005000ff02b424 */ /* 0x000fe200078e00ff */
[----:B------:R-:W-:Y:S02]  /*1850*/  ULOP3.LUT UR6, UR13, 0x1, URZ, 0xc0, !UPT ;  /* 0x000000010d067892 */ /* 0x000fe4000f8ec0ff */
[----:B------:R-:W-:Y:S01]  /*1860*/  ISETP.LT.U32.AND P1, PT, R68, 0x20, P1 ;  /* 0x000000204400780c */ /* 0x000fe20000f21070 */
[----:B------:R-:W-:Y:S02]  /*1870*/  UIADD3 UR4, UPT, UPT, UR12, 0x8000, URZ ;  /* 0x000080000c047890 */ /* 0x000fe4000fffe0ff */
[----:B------:R-:W-:Y:S02]  /*1880*/  ULEA UR28, UR6, UR12, 0xd ;  /* 0x0000000c061c7291 */ /* 0x000fe4000f8e68ff */
[----:B------:R-:W-:Y:S01]  /*1890*/  ULEA UR30, UR6, UR16, 0x7 ;  /* 0x00000010061e7291 */ /* 0x000fe2000f8e38ff */
[----:B------:R-:W-:Y:S01]  /*18a0*/  UMOV UR7, UR11 ;  /* 0x0000000b00077c82 */ /* 0x000fe20008000000 */
[----:B------:R-:W-:-:S04]  /*18b0*/  ELECT P0, URZ, PT ;  /* 0x0000000000ff782f */ /* 0x000fc80003800000 */
[----:B------:R-:W-:Y:S02]  /*18c0*/  ISETP.LT.U32.AND P0, PT, R68, 0x40, P0 ;  /* 0x000000404400780c */ /* 0x000fe40000701070 */
[----:B------:R-:W-:Y:S01]  /*18d0*/  VOTEU.ANY UP0, P1 ;  /* 0x0000000000ff7886 */ /* 0x000fe20000800100 */
[----:B------:R-:W-:-:S04]  /*18e0*/  VOTEU.ANY UP2, P1 ;  /* 0x0000000000ff7886 */ /* 0x000fc80000840100 */
[----:B------:R-:W-:Y:S02]  /*18f0*/  @UP0 UIADD3 UR5, UPT, UPT, UR12, 0xa000, URZ ;  /* 0x0000a0000c050890 */ /* 0x000fe4000fffe0ff */
[----:B------:R1:W-:Y:S01]  /*1900*/  @!P3 SYNCS.ARRIVE.TRANS64 RZ, [UR12+0xa000], R2 ;  /* 0x00a00002ffffb9a7 */ /* 0x0003e2000800000c */
[----:B------:R-:W-:Y:S01]  /*1910*/  @UP0 UMOV UR6, URZ ;  /* 0x000000ff00060c82 */ /* 0x000fe20008000000 */
[----:B------:R-:W-:Y:S01]  /*1920*/  BAR.SYNC.DEFER_BLOCKING 0x0 ;  /* 0x0000000000007b1d */ /* 0x000fe20000010000 */
[----:B------:R-:W-:-:S05]  /*1930*/  UISETP.NE.U32.AND UP0, UPT, UR13, URZ, UPT ;  /* 0x000000ff0d00728c */ /* 0x000fca000bf05070 */
[----:B------:R-:W-:Y:S01]  /*1940*/  VOTEU.ANY UP1, P0 ;  /* 0x0000000000ff7886 */ /* 0x000fe20000020100 */
[----:B------:R-:W-:-:S04]  /*1950*/  VOTEU.ANY UP3, P0 ;  /* 0x0000000000ff7886 */ /* 0x000fc80000060100 */
[----:B------:R-:W-:Y:S01]  /*1960*/  @UP1 UIADD3 UR29, UPT, UPT, UR12, 0xa000, URZ ;  /* 0x0000a0000c1d1890 */ /* 0x000fe2000fffe0ff */
[----:B------:R-:W-:Y:S01]  /*1970*/  @UP1 UMOV UR31, URZ ;  /* 0x000000ff001f1c82 */ /* 0x000fe20008000000 */
[----:B------:R1:W-:Y:S01]  /*1980*/  @UP2 UTMALDG.2D [UR4], [UR20] ;  /* 0x00000004140025b4 */ /* 0x0003e20008008000 */
[----:B------:R2:W-:Y:S06]  /*1990*/  MEMBAR.ALL.CTA ;  /* 0x0000000000007992 */ /* 0x0005ec0000008000 */
[----:B--2---:R-:W2:Y:S02]  /*19a0*/  FENCE.VIEW.ASYNC.S ;  /* 0x00000000000073c6 */ /* 0x004ea40000000000 */
[----:B--2---:R-:W-:Y:S06]  /*19b0*/  BAR.SYNC.DEFER_BLOCKING 0x0 ;  /* 0x0000000000007b1d */ /* 0x004fec0000010000 */
[----:B------:R1:W-:Y:S02]  /*19c0*/  @UP3 UTMALDG.2D [UR28], [UR22] ;  /* 0x0000001c160035b4 */ /* 0x0003e40008008000 */
[----:B------:R-:W-:Y:S06]  /*19d0*/  BAR.SYNC.DEFER_BLOCKING 0x0 ;  /* 0x0000000000007b1d */ /* 0x000fec0000010000 */
[----:B------:R-:W2:Y:S02]  /*19e0*/  SYNCS.PHASECHK.TRANS64.TRYWAIT P0, [UR12+0xa000], RZ ;  /* 0x00a000ffff0075a7 */ /* 0x000ea4000800110c */
[----:B-12---:R-:W-:Y:S05]  /*19f0*/  @!P0 BRA `(.L_x_56) ;  /* 0x0000000c00b88947 */ /* 0x006fea0003800000 */
.L_x_70:
[----:B------:R-:W-:Y:S05]  /*1a00*/  BRA.U UP0, `(.L_x_57) ;  /* 0x0000000100587547 */ /* 0x000fea000b800000 */
[----:B------:R-:W-:Y:S02]  /*1a10*/  USHF.R.U32.HI UR6, URZ, 0x4, UR12 ;  /* 0x00000004ff067899 */ /* 0x000fe4000801160c */
[----:B------:R-:W-:Y:S02]  /*1a20*/  USHF.R.U32.HI UR4, URZ, 0x4, UR4 ;  /* 0x00000004ff047899 */ /* 0x000fe40008011604 */
[----:B------:R-:W-:Y:S02]  /*1a30*/  USGXT.U32 UR6, UR6, 0xe ;  /* 0x0000000e0606789a */ /* 0x000fe40008000000 */
[----:B------:R-:W-:Y:S01]  /*1a40*/  USGXT.U32 UR4, UR4, 0xe ;  /* 0x0000000e0404789a */ /* 0x000fe20008000000 */
[----:B------:R-:W-:Y:S01]  /*1a50*/  UMOV UR18, 0x2000100 ;  /* 0x0200010000127882 */ /* 0x000fe20000000000 */
[----:B------:R-:W-:Y:S01]  /*1a60*/  UMOV UR19, 0x40004040 ;  /* 0x4000404000137882 */ /* 0x000fe20000000000 */
[----:B------:R-:W-:Y:S01]  /*1a70*/  UMOV UR7, URZ ;  /* 0x000000ff00077c82 */ /* 0x000fe20008000000 */
[----:B------:R-:W-:Y:S01]  /*1a80*/  UMOV UR8, 0xfffffffe ;  /* 0xfffffffe00087882 */ /* 0x000fe20000000000 */
[----:B------:R-:W-:Y:S01]  /*1a90*/  UMOV UR9, 0x7fffbfdf ;  /* 0x7fffbfdf00097882 */ /* 0x000fe20000000000 */
[----:B------:R-:W-:Y:S01]  /*1aa0*/  UMOV UR5, URZ ;  /* 0x000000ff00057c82 */ /* 0x000fe20008000000 */
[----:B------:R-:W-:-:S02]  /*1ab0*/  UIADD3.64 UR18, UPT, UPT, UR6, UR18, URZ ;  /* 0x0000001206127297 */ /* 0x000fc4000fffe0ff */
[----:B------:R-:W-:Y:S02]  /*1ac0*/  ULOP3.LUT UR6, UR6, 0x2000000, URZ, 0xfc, !UPT ;  /* 0x0200000006067892 */ /* 0x000fe4000f8efcff */
[----:B------:R-:W-:Y:S01]  /*1ad0*/  UIADD3.64 UR8, UPT, UPT, UR4, -UR8, URZ ;  /* 0x8000000804087297 */ /* 0x000fe2000fffe0ff */
[----:B------:R-:W-:Y:S01]  /*1ae0*/  UMOV UR26, 0x0 ;  /* 0x00000000001a7882 */ /* 0x000fe20000000000 */
[----:B------:R-:W-:Y:S01]  /*1af0*/  UMOV UR27, 0x4410010 ;  /* 0x04410010001b7882 */ /* 0x000fe20000000000 */
[----:B------:R-:W-:Y:S01]  /*1b00*/  UMOV UR5, 0x80004020 ;  /* 0x8000402000057882 */ /* 0x000fe20000000000 */
[----:B------:R-:W-:Y:S01]  /*1b10*/  UMOV UR7, 0x40004040 ;  /* 0x4000404000077882 */ /* 0x000fe20000000000 */
[----:B------:R-:W-:Y:S01]  /*1b20*/  UMOV UR28, 0x0 ;  /* 0x00000000001c7882 */ /* 0x000fe20000000000 */
[----:B------:R-:W-:Y:S01]  /*1b30*/  UMOV UR29, 0x4410010 ;  /* 0x04410010001d7882 */ /* 0x000fe20000000000 */
[----:B------:R1:W-:Y:S02]  /*1b40*/  UTCQMMA gdesc[UR4], gdesc[UR6], tmem[UR24], tmem[UR26], idesc[UR27], !UPT ;  /* 0x00ff1a06040075ea */ /* 0x0003e4000f800318 */
[----:B------:R1:W-:Y:S01]  /*1b50*/  UTCQMMA gdesc[UR8], gdesc[UR18], tmem[UR24], tmem[UR28], idesc[UR29], UPT ;  /* 0x00ff1c12080075ea */ /* 0x0003e2000b800318 */
[----:B------:R-:W-:-:S02]  /*1b60*/  NOP ;  /* 0x0000000000007918 */ /* 0x000fc40000000000 */
.L_x_57:
[----:B------:R-:W-:Y:S01]  /*1b70*/  ELECT P0, URZ, PT ;  /* 0x0000000000ff782f */ /* 0x000fe20003800000 */
[----:B-1----:R-:W-:Y:S01]  /*1b80*/  UMOV UR4, UR10 ;  /* 0x0000000a00047c82 */ /* 0x002fe20008000000 */
[----:B------:R-:W-:Y:S02]  /*1b90*/  UMOV UR5, URZ ;  /* 0x000000ff00057c82 */ /* 0x000fe40008000000 */
[----:B------:R-:W-:-:S13]  /*1ba0*/  ISETP.LT.U32.AND P0, PT, R68, 0x20, P0 ;  /* 0x000000204400780c */ /* 0x000fda0000701070 */
[----:B------:R-:W-:Y:S01]  /*1bb0*/  VOTEU.ANY UP0, P0 ;  /* 0x0000000000ff7886 */ /* 0x000fe20000000100 */
[----:B------:R-:W-:Y:S01]  /*1bc0*/  VOTEU.ANY UP1, P0 ;  /* 0x0000000000ff7886 */ /* 0x000fe20000020100 */
[----:B------:R-:W-:-:S03]  /*1bd0*/  ISETP.GE.U32.AND P0, PT, R10, 0x41, PT ;  /* 0x000000410a00780c */ /* 0x000fc60003f06070 */
[----:B------:R-:W-:Y:S02]  /*1be0*/  @UP0 UMOV UR4, UR4 ;  /* 0x0000000400040c82 */ /* 0x000fe40008000000 */
[----:B------:R1:W-:Y:S01]  /*1bf0*/  @UP1 UTCBAR [UR4], URZ ;  /* 0x000000ff040013e9 */ /* 0x0003e200080000ff */
[----:B------:R-:W-:Y:S06]  /*1c00*/  BAR.SYNC.DEFER_BLOCKING 0x0 ;  /* 0x0000000000007b1d */ /* 0x000fec0000010000 */
[----:B------:R-:W2:Y:S02]  /*1c10*/  SYNCS.PHASECHK.TRANS64.TRYWAIT P1, [UR12+0xa010], RZ ;  /* 0x00a010ffff0075a7 */ /* 0x000ea4000802110c */
[----:B-12---:R-:W-:Y:S05]  /*1c20*/  @!P1 BRA `(.L_x_58) ;  /* 0x0000000c00389947 */ /* 0x006fea0003800000 */
.L_x_71:
[----:B------:R-:W-:Y:S01]  /*1c30*/  IMAD.MOV.U32 R2, RZ, RZ, RZ ;  /* 0x000000ffff027224 */ /* 0x000fe200078e00ff */
[----:B------:R-:W-:Y:S06]  /*1c40*/  @!P0 BRA `(.L_x_55) ;  /* 0x00000004002c8947 */ /* 0x000fec0003800000 */
[----:B------:R-:W1:Y:S01]  /*1c50*/  LDCU UR19, c[0x0][0x3a0] ;  /* 0x00007400ff1377ac */ /* 0x000e620008000800 */
[----:B------:R-:W-:Y:S01]  /*1c60*/  UMOV UR17, 0x1 ;  /* 0x0000000100117882 */ /* 0x000fe20000000000 */
[----:B------:R-:W-:-:S05]  /*1c70*/  UMOV UR10, 0x40 ;  /* 0x00000040000a7882 */ /* 0x000fca0000000000 */
.L_x_62:
[----:B------:R-:W-:Y:S01]  /*1c80*/  BAR.SYNC.DEFER_BLOCKING 0x0 ;  /* 0x0000000000007b1d */ /* 0x000fe20000010000 */
[----:B------:R-:W-:Y:S01]  /*1c90*/  ULEA UR18, UR17, UR12, 0x3 ;  /* 0x0000000c11127291 */ /* 0x000fe2000f8e18ff */
[----:B------:R-:W-:Y:S01]  /*1ca0*/  @!P3 IMAD.MOV.U32 R3, RZ, RZ, 0x5000 ;  /* 0x00005000ff03b424 */ /* 0x000fe200078e00ff */
[----:B------:R-:W-:Y:S01]  /*1cb0*/  ELECT P1, URZ, PT ;  /* 0x0000000000ff782f */ /* 0x000fe20003820000 */
[----:B------:R-:W-:-:S03]  /*1cc0*/  ULEA UR8, UR17, UR12, 0xc ;  /* 0x0000000c11087291 */ /* 0x000fc6000f8e60ff */
[----:B------:R-:W-:Y:S02]  /*1cd0*/  ISETP.LT.U32.AND P1, PT, R68, 0x20, P1 ;  /* 0x000000204400780c */ /* 0x000fe40000f21070 */
[----:B------:R-:W-:Y:S01]  /*1ce0*/  ELECT P0, URZ, PT ;  /* 0x0000000000ff782f */ /* 0x000fe20003800000 */
[----:B------:R-:W-:-:S03]  /*1cf0*/  UIADD3 UR8, UPT, UPT, UR8, 0x8000, URZ ;  /* 0x0000800008087890 */ /* 0x000fc6000fffe0ff */
[----:B------:R-:W-:Y:S01]  /*1d00*/  ISETP.LT.U32.AND P0, PT, R68, 0x40, P0 ;  /* 0x000000404400780c */ /* 0x000fe20000701070 */
[----:B------:R-:W-:Y:S02]  /*1d10*/  ULEA UR4, UR17, UR12, 0xe ;  /* 0x0000000c11047291 */ /* 0x000fe4000f8e70ff */
[----:B------:R-:W-:Y:S01]  /*1d20*/  ULOP3.LUT UR5, UR13, 0x1, URZ, 0xc0, !UPT ;  /* 0x000000010d057892 */ /* 0x000fe2000f8ec0ff */
[----:B------:R-:W-:-:S03]  /*1d30*/  UMOV UR31, UR10 ;  /* 0x0000000a001f7c82 */ /* 0x000fc60008000000 */
[----:B------:R-:W-:Y:S01]  /*1d40*/  ULEA UR28, UR5, UR4, 0xd ;  /* 0x00000004051c7291 */ /* 0x000fe2000f8e68ff */
[----:B------:R-:W-:Y:S01]  /*1d50*/  VOTEU.ANY UP0, P1 ;  /* 0x0000000000ff7886 */ /* 0x000fe20000800100 */
[----:B------:R-:W-:Y:S01]  /*1d60*/  ULEA UR30, UR5, UR16, 0x7 ;  /* 0x00000010051e7291 */ /* 0x000fe2000f8e38ff */
[----:B------:R2:W-:Y:S03]  /*1d70*/  @!P3 SYNCS.ARRIVE.TRANS64 RZ, [UR18+0xa000], R3 ;  /* 0x00a00003ffffb9a7 */ /* 0x0005e60008000012 */
[----:B------:R-:W-:Y:S01]  /*1d80*/  VOTEU.ANY UP1, P0 ;  /* 0x0000000000ff7886 */ /* 0x000fe20000020100 */
[----:B------:R-:W-:Y:S01]  /*1d90*/  @UP0 UIADD3 UR9, UPT, UPT, UR18, 0xa000, URZ ;  /* 0x0000a00012090890 */ /* 0x000fe2000fffe0ff */
[----:B------:R-:W-:Y:S01]  /*1da0*/  VOTEU.ANY UP0, P1 ;  /* 0x0000000000ff7886 */ /* 0x000fe20000800100 */
[----:B------:R-:W-:Y:S02]  /*1db0*/  BAR.SYNC.DEFER_BLOCKING 0x0 ;  /* 0x0000000000007b1d */ /* 0x000fe40000010000 */
[----:B------:R-:W-:Y:S01]  /*1dc0*/  @UP1 UIADD3 UR29, UPT, UPT, UR18, 0xa000, URZ ;  /* 0x0000a000121d1890 */ /* 0x000fe2000fffe0ff */
[----:B--2---:R-:W-:-:S03]  /*1dd0*/  IMAD.U32 R3, R2, -0x80000000, RZ ;  /* 0x8000000002037824 */ /* 0x004fc600078e00ff */
[----:B------:R-:W-:Y:S01]  /*1de0*/  VOTEU.ANY UP1, P0 ;  /* 0x0000000000ff7886 */ /* 0x000fe20000020100 */
[----:B------:R2:W-:Y:S01]  /*1df0*/  @UP0 UTMALDG.2D [UR8], [UR20] ;  /* 0x00000008140005b4 */ /* 0x0005e20008008000 */
[----:B------:R-:W-:Y:S01]  /*1e00*/  UISETP.NE.U32.AND UP0, UPT, UR13, URZ, UPT ;  /* 0x000000ff0d00728c */ /* 0x000fe2000bf05070 */
[----:B------:R4:W-:Y:S06]  /*1e10*/  MEMBAR.ALL.CTA ;  /* 0x0000000000007992 */ /* 0x0009ec0000008000 */
[----:B----4-:R-:W4:Y:S02]  /*1e20*/  FENCE.VIEW.ASYNC.S ;  /* 0x00000000000073c6 */ /* 0x010f240000000000 */
[----:B----4-:R-:W-:Y:S06]  /*1e30*/  BAR.SYNC.DEFER_BLOCKING 0x0 ;  /* 0x0000000000007b1d */ /* 0x010fec0000010000 */
[----:B------:R2:W-:Y:S02]  /*1e40*/  @UP1 UTMALDG.2D [UR28], [UR22] ;  /* 0x0000001c160015b4 */ /* 0x0005e40008008000 */
[----:B------:R-:W-:Y:S06]  /*1e50*/  BAR.SYNC.DEFER_BLOCKING 0x0 ;  /* 0x0000000000007b1d */ /* 0x000fec0000010000 */
[----:B------:R-:W4:Y:S02]  /*1e60*/  SYNCS.PHASECHK.TRANS64.TRYWAIT P0, [UR18+0xa000], R3 ;  /* 0x00a00003ff0075a7 */ /* 0x000f240008001112 */
[----:B--2-4-:R-:W-:Y:S05]  /*1e70*/  @!P0 BRA `(.L_x_59) ;  /* 0x0000000800b08947 */ /* 0x014fea0003800000 */
.L_x_72:
[----:B------:R-:W-:Y:S05]  /*1e80*/  BRA.U UP0, `(.L_x_60) ;  /* 0x0000000100507547 */ /* 0x000fea000b800000 */
[----:B------:R-:W-:Y:S02]  /*1e90*/  USHF.R.U32.HI UR6, URZ, 0x4, UR8 ;  /* 0x00000004ff067899 */ /* 0x000fe40008011608 */
[----:B------:R-:W-:Y:S02]  /*1ea0*/  USHF.R.U32.HI UR8, URZ, 0x4, UR4 ;  /* 0x00000004ff087899 */ /* 0x000fe40008011604 */
[----:B------:R-:W-:Y:S02]  /*1eb0*/  USGXT.U32 UR6, UR6, 0xe ;  /* 0x0000000e0606789a */ /* 0x000fe40008000000 */
[----:B------:R-:W-:Y:S02]  /*1ec0*/  USGXT.U32 UR8, UR8, 0xe ;  /* 0x0000000e0808789a */ /* 0x000fe40008000000 */
[----:B------:R-:W-:Y:S02]  /*1ed0*/  UIADD3 UR26, UP0, UPT, UR6, 0x2, URZ ;  /* 0x00000002061a7890 */ /* 0x000fe4000ff1e0ff */
[----:B------:R-:W-:Y:S01]  /*1ee0*/  UIADD3 UR28, UP1, UPT, UR8, 0x2000100, URZ ;  /* 0x02000100081c7890 */ /* 0x000fe2000ff3e0ff */
[----:B------:R-:W-:Y:S01]  /*1ef0*/  UMOV UR4, URZ ;  /* 0x000000ff00047c82 */ /* 0x000fe20008000000 */
[----:B------:R-:W-:Y:S01]  /*1f00*/  UMOV UR5, URZ ;  /* 0x000000ff00057c82 */ /* 0x000fe20008000000 */
[----:B------:R-:W-:-:S02]  /*1f10*/  ULOP3.LUT UR8, UR8, 0x2000000, URZ, 0xfc, !UPT ;  /* 0x0200000008087892 */ /* 0x000fc4000f8efcff */
[----:B------:R-:W-:Y:S02]  /*1f20*/  UIADD3.X UR27, UPT, UPT, UR4, -0x7fffbfe0, URZ, UP0, !UPT ;  /* 0x80004020041b7890 */ /* 0x000fe400087fe4ff */
[----:B------:R-:W-:Y:S01]  /*1f30*/  UIADD3.X UR29, UPT, UPT, UR5, 0x40004040, URZ, UP1, !UPT ;  /* 0x40004040051d7890 */ /* 0x000fe20008ffe4ff */
[----:B------:R-:W-:Y:S01]  /*1f40*/  UMOV UR30, 0x0 ;  /* 0x00000000001e7882 */ /* 0x000fe20000000000 */
[----:B------:R-:W-:Y:S01]  /*1f50*/  UMOV UR31, 0x4410010 ;  /* 0x04410010001f7882 */ /* 0x000fe20000000000 */
[----:B------:R-:W-:Y:S01]  /*1f60*/  UMOV UR7, 0x80004020 ;  /* 0x8000402000077882 */ /* 0x000fe20000000000 */
[----:B------:R-:W-:Y:S01]  /*1f70*/  UMOV UR9, 0x40004040 ;  /* 0x4000404000097882 */ /* 0x000fe20000000000 */
[----:B------:R-:W-:Y:S01]  /*1f80*/  UMOV UR4, 0x0 ;  /* 0x0000000000047882 */ /* 0x000fe20000000000 */
[----:B------:R-:W-:Y:S01]  /*1f90*/  UMOV UR5, 0x4410010 ;  /* 0x0441001000057882 */ /* 0x000fe20000000000 */
[----:B------:R2:W-:Y:S02]  /*1fa0*/  UTCQMMA gdesc[UR6], gdesc[UR8], tmem[UR24], tmem[UR30], idesc[UR31], UPT ;  /* 0x00ff1e08060075ea */ /* 0x0005e4000b800318 */
[----:B------:R2:W-:Y:S01]  /*1fb0*/  UTCQMMA gdesc[UR26], gdesc[UR28], tmem[UR24], tmem[UR4], idesc[UR5], UPT ;  /* 0x00ff041c1a0075ea */ /* 0x0005e2000b800318 */
[----:B------:R-:W-:-:S02]  /*1fc0*/  NOP ;  /* 0x0000000000007918 */ /* 0x000fc40000000000 */
.L_x_60:
[----:B------:R-:W-:Y:S01]  /*1fd0*/  ELECT P0, URZ, PT ;  /* 0x0000000000ff782f */ /* 0x000fe20003800000 */
[----:B--2---:R-:W-:-:S03]  /*1fe0*/  UIADD3 UR4, UPT, UPT, UR18, 0xa010, URZ ;  /* 0x0000a01012047890 */ /* 0x004fc6000fffe0ff */
[----:B------:R-:W-:Y:S01]  /*1ff0*/  ISETP.LT.U32.AND P0, PT, R68, 0x20, P0 ;  /* 0x000000204400780c */ /* 0x000fe20000701070 */
[----:B------:R-:W-:-:S12]  /*2000*/  UMOV UR5, URZ ;  /* 0x000000ff00057c82 */ /* 0x000fd80008000000 */
[----:B------:R-:W-:Y:S01]  /*2010*/  VOTEU.ANY UP0, P0 ;  /* 0x0000000000ff7886 */ /* 0x000fe20000000100 */
[----:B------:R-:W-:-:S04]  /*2020*/  VOTEU.ANY UP1, P0 ;  /* 0x0000000000ff7886 */ /* 0x000fc80000020100 */
[----:B------:R-:W-:Y:S02]  /*2030*/  @UP0 UMOV UR4, UR4 ;  /* 0x0000000400040c82 */ /* 0x000fe40008000000 */
[----:B------:R2:W-:Y:S01]  /*2040*/  @UP1 UTCBAR [UR4], URZ ;  /* 0x000000ff040013e9 */ /* 0x0005e200080000ff */
[----:B------:R-:W-:Y:S06]  /*2050*/  BAR.SYNC.DEFER_BLOCKING 0x0 ;  /* 0x0000000000007b1d */ /* 0x000fec0000010000 */
[----:B------:R-:W4:Y:S02]  /*2060*/  SYNCS.PHASECHK.TRANS64.TRYWAIT P0, [UR18+0xa010], R3 ;  /* 0x00a01003ff0075a7 */ /* 0x000f240008001112 */
[----:B--2-4-:R-:W-:Y:S05]  /*2070*/  @!P0 BRA `(.L_x_61) ;  /* 0x00000008003c8947 */ /* 0x014fea0003800000 */
.L_x_73:
[----:B------:R-:W-:Y:S02]  /*2080*/  UIADD3 UR17, UPT, UPT, UR17, 0x1, URZ ;  /* 0x0000000111117890 */ /* 0x000fe4000fffe0ff */
[----:B------:R-:W-:Y:S02]  /*2090*/  UIADD3 UR10, UPT, UPT, UR10, 0x40, URZ ;  /* 0x000000400a0a7890 */ /* 0x000fe4000fffe0ff */
[----:B------:R-:W-:-:S04]  /*20a0*/  UISETP.NE.U32.AND UP0, UPT, UR17, 0x2, UPT ;  /* 0x000000021100788c */ /* 0x000fc8000bf05070 */
[----:B------:R-:W-:Y:S02]  /*20b0*/  USEL UR17, UR17, URZ, UP0 ;  /* 0x000000ff11117287 */ /* 0x000fe40008000000 */
[----:B------:R-:W-:Y:S02]  /*20c0*/  USEL UR4, URZ, 0x1, UP0 ;  /* 0x00000001ff047887 */ /* 0x000fe40008000000 */
[----:B-1----:R-:W-:-:S04]  /*20d0*/  UISETP.GE.AND UP0, UPT, UR10, UR19, UPT ;  /* 0x000000130a00728c */ /* 0x002fc8000bf06270 */
[----:B------:R-:W-:-:S05]  /*20e0*/  LOP3.LUT R2, R2, UR4, RZ, 0x3c, !PT ;  /* 0x0000000402027c12 */ /* 0x000fca000f8e3cff */
[----:B------:R-:W-:Y:S05]  /*20f0*/  BRA.U !UP0, `(.L_x_62) ;  /* 0xfffffff908e07547 */ /* 0x000fea000b83ffff */
.L_x_55:
[----:B----45:R-:W-:Y:S01]  /*2100*/  BAR.SYNC.DEFER_BLOCKING 0x0 ;  /* 0x0000000000007b1d */ /* 0x030fe20000010000 */
[----:B------:R-:W-:-:S05]  /*2110*/  IMAD.SHL.U32 R2, R0, 0x40, RZ ;  /* 0x0000004000027824 */ /* 0x000fca00078e00ff */
[----:B------:R-:W-:Y:S04]  /*2120*/  BSSY.RECONVERGENT B3, `(.L_x_63) ;  /* 0x0000004000037945 */ /* 0x000fe80003800200 */
[----:B------:R-:W-:Y:S05]  /*2130*/  @P3 BRA `(.L_x_64) ;  /* 0x0000000000083947 */ /* 0x000fea0003800000 */
[----:B------:R-:W1:Y:S02]  /*2140*/  SYNCS.CCTL.IV [UR12+0xa000] ;  /* 0x00a00000ff0079b1 */ /* 0x000e64000800000c */
[----:B-1----:R-:W1:Y:S02]  /*2150*/  SYNCS.CCTL.IV [UR12+0xa010] ;  /* 0x00a01000ff0079b1 */ /* 0x002e64000800000c */
.L_x_64:
[----:B------:R-:W-:Y:S05]  /*2160*/  BSYNC.RECONVERGENT B3 ;  /* 0x0000000000037941 */ /* 0x000fea0003800200 */
.L_x_63:
[----:B-1----:R-:W-:Y:S06]  /*2170*/  BAR.SYNC.DEFER_BLOCKING 0x0 ;  /* 0x0000000000007b1d */ /* 0x002fec0000010000 */
[----:B------:R-:W-:Y:S04]  /*2180*/  BSSY.RECONVERGENT B3, `(.L_x_65) ;  /* 0x0000004000037945 */ /* 0x000fe80003800200 */
[----:B------:R-:W-:Y:S05]  /*2190*/  @P3 BRA `(.L_x_66) ;  /* 0x0000000000083947 */ /* 0x000fea0003800000 */
[----:B------:R-:W1:Y:S02]  /*21a0*/  SYNCS.CCTL.IV [UR12+0xa008] ;  /* 0x00a00800ff0079b1 */ /* 0x000e64000800000c */
[----:B-1----:R-:W1:Y:S02]  /*21b0*/  SYNCS.CCTL.IV [UR12+0xa018] ;  /* 0x00a01800ff0079b1 */ /* 0x002e64000800000c */
.L_x_66:
[----:B------:R-:W-:Y:S05]  /*21c0*/  BSYNC.RECONVERGENT B3 ;  /* 0x0000000000037941 */ /* 0x000fea0003800200 */
.L_x_65:
[----:B------:R-:W-:Y:S01]  /*21d0*/  USHF.L.U32 UR4, UR13, 0x15, URZ ;  /* 0x000000150d047899 */ /* 0x000fe200080006ff */
[----:B------:R-:W-:Y:S01]  /*21e0*/  IMAD.SHL.U32 R3, R0, 0x10, RZ ;  /* 0x0000001000037824 */ /* 0x000fe200078e00ff */
[----:B------:R-:W-:Y:S01]  /*21f0*/  USHF.L.U32 UR5, UR13, 0x5, URZ ;  /* 0x000000050d057899 */ /* 0x000fe200080006ff */
[----:B------:R-:W-:Y:S01]  /*2200*/  LOP3.LUT R2, R2, 0x3800, RZ, 0xc0, !PT ;  /* 0x0000380002027812 */ /* 0x000fe200078ec0ff */
[----:B------:R-:W-:Y:S02]  /*2210*/  ULOP3.LUT UR4, UR4, 0x600000, URZ, 0xc0, !UPT ;  /* 0x0060000004047892 */ /* 0x000fe4000f8ec0ff */
[----:B------:R-:W-:Y:S01]  /*2220*/  ULOP3.LUT UR5, UR5, 0x80, URZ, 0xc0, !UPT ;  /* 0x0000008005057892 */ /* 0x000fe2000f8ec0ff */
[----:B------:R-:W-:Y:S01]  /*2230*/  LOP3.LUT R3, R2, 0x70, R3, 0xf8, !PT ;  /* 0x0000007002037812 */ /* 0x000fe200078ef803 */
[C---:B------:R-:W-:Y:S01]  /*2240*/  IMAD.SHL.U32 R2, R0.reuse, 0x4, RZ ;  /* 0x0000000400027824 */ /* 0x040fe200078e00ff */
[----:B------:R-:W-:Y:S01]  /*2250*/  ELECT P0, URZ, PT ;  /* 0x0000000000ff782f */ /* 0x000fe20003800000 */
[----:B------:R-:W-:Y:S01]  /*2260*/  IMAD.SHL.U32 R0, R0, 0x80, RZ ;  /* 0x0000008000007824 */ /* 0x000fe200078e00ff */
[----:B------:R-:W-:-:S02]  /*2270*/  UIADD3 UR4, UPT, UPT, UR5, UR4, UR24 ;  /* 0x0000000405047290 */ /* 0x000fc4000fffe018 */
[----:B------:R-:W-:Y:S01]  /*2280*/  LOP3.LUT R3, R3, 0x40, R2, 0x78, !PT ;  /* 0x0000004003037812 */ /* 0x000fe200078e7802 */
[----:B------:R-:W-:Y:S01]  /*2290*/  ULOP3.LUT UR13, UR13, 0x1, URZ, 0xc0, !UPT ;  /* 0x000000010d0d7892 */ /* 0x000fe2000f8ec0ff */
[----:B------:R-:W-:Y:S01]  /*22a0*/  ISETP.LT.U32.AND P0, PT, R68, 0x40, P0 ;  /* 0x000000404400780c */ /* 0x000fe20000701070 */
[----:B------:R-:W-:Y:S01]  /*22b0*/  UMOV UR6, UR11 ;  /* 0x0000000b00067c82 */ /* 0x000fe20008000000 */
[----:B------:R-:W-:Y:S01]  /*22c0*/  LOP3.LUT R0, R3, 0x780, R0, 0xf8, !PT ;  /* 0x0000078003007812 */ /* 0x000fe200078ef800 */
[----:B------:R-:W-:Y:S02]  /*22d0*/  ULEA UR5, UR13, UR16, 0x7 ;  /* 0x000000100d057291 */ /* 0x000fe4000f8e38ff */
[----:B---3--:R-:W-:Y:S01]  /*22e0*/  LDTM.16dp32bit_t0_t15.x64 R4, tmem[UR4] ;  /* 0x00000004000479ee */ /* 0x008fe20008b00000 */
[----:B------:R-:W2:Y:S01]  /*22f0*/  LDTM.16dp32bit_t16_t31.x64 R4, tmem[UR4+0x40] ;  /* 0x00004004000479ee */ /* 0x000ea20008b20000 */
[C---:B------:R-:W-:Y:S01]  /*2300*/  LOP3.LUT R2, R0.reuse, 0x10, RZ, 0x3c, !PT ;  /* 0x0000001000027812 */ /* 0x040fe200078e3cff */
[----:B------:R-:W-:Y:S01]  /*2310*/  NOP ;  /* 0x0000000000007918 */ /* 0x000fe20000000000 */
[----:B------:R-:W-:Y:S01]  /*2320*/  LOP3.LUT R3, R0, 0x20, RZ, 0x3c, !PT ;  /* 0x0000002000037812 */ /* 0x000fe200078e3cff */
[----:B------:R-:W-:-:S03]  /*2330*/  ULEA UR4, UR13, UR12, 0xd ;  /* 0x0000000c0d047291 */ /* 0x000fc6000f8e68ff */
[----:B--2---:R-:W-:Y:S01]  /*2340*/  VOTEU.ANY UP1, P0 ;  /* 0x0000000000ff7886 */ /* 0x004fe20000020100 */
[----:B------:R-:W-:Y:S01]  /*2350*/  VOTEU.ANY UP0, P0 ;  /* 0x0000000000ff7886 */ /* 0x000fe20000000100 */
[----:B------:R-:W-:Y:S02]  /*2360*/  F2FP.SATFINITE.E4M3.F32.PACK_AB_MERGE_C R6, R7, R6, RZ ;  /* 0x000000060706723e */ /* 0x000fe400048070ff */
[----:B------:R-:W-:Y:S02]  /*2370*/  F2FP.SATFINITE.E4M3.F32.PACK_AB_MERGE_C R10, R11, R10, RZ ;  /* 0x0000000a0b0a723e */ /* 0x000fe400048070ff */
[----:B------:R-:W-:Y:S02]  /*2380*/  F2FP.SATFINITE.E4M3.F32.PACK_AB_MERGE_C R14, R15, R14, RZ ;  /* 0x0000000e0f0e723e */ /* 0x000fe400048070ff */
[----:B------:R-:W-:Y:S02]  /*2390*/  F2FP.SATFINITE.E4M3.F32.PACK_AB_MERGE_C R7, R19, R18, RZ ;  /* 0x000000121307723e */ /* 0x000fe400048070ff */
[----:B------:R-:W-:-:S02]  /*23a0*/  F2FP.SATFINITE.E4M3.F32.PACK_AB_MERGE_C R22, R23, R22, RZ ;  /* 0x000000161716723e */ /* 0x000fc400048070ff */
[----:B------:R-:W-:Y:S02]  /*23b0*/  F2FP.SATFINITE.E4M3.F32.PACK_AB_MERGE_C R26, R27, R26, RZ ;  /* 0x0000001a1b1a723e */ /* 0x000fe400048070ff */
        /* <DEDUP_REMOVED lines=10> */
[----:B------:R-:W-:-:S02]  /*2460*/  F2FP.SATFINITE.E4M3.F32.PACK_AB_MERGE_C R4, R5, R4, R6 ;  /* 0x000000040504723e */ /* 0x000fc40004807006 */
[----:B------:R-:W-:Y:S02]  /*2470*/  F2FP.SATFINITE.E4M3.F32.PACK_AB_MERGE_C R5, R9, R8, R10 ;  /* 0x000000080905723e */ /* 0x000fe4000480700a */
[----:B------:R-:W-:Y:S02]  /*2480*/  F2FP.SATFINITE.E4M3.F32.PACK_AB_MERGE_C R6, R13, R12, R14 ;  /* 0x0000000c0d06723e */ /* 0x000fe4000480700e */
[----:B------:R-:W-:Y:S02]  /*2490*/  F2FP.SATFINITE.E4M3.F32.PACK_AB_MERGE_C R7, R17, R16, R7 ;  /* 0x000000101107723e */ /* 0x000fe40004807007 */
[----:B------:R-:W-:Y:S02]  /*24a0*/  F2FP.SATFINITE.E4M3.F32.PACK_AB_MERGE_C R20, R21, R20, R22 ;  /* 0x000000141514723e */ /* 0x000fe40004807016 */
[----:B------:R-:W-:Y:S01]  /*24b0*/  F2FP.SATFINITE.E4M3.F32.PACK_AB_MERGE_C R21, R25, R24, R26 ;  /* 0x000000181915723e */ /* 0x000fe2000480701a */
[----:B-1----:R1:W-:Y:S01]  /*24c0*/  STS.128 [R0+UR12], R4 ;  /* 0x0000000400007988 */ /* 0x0023e20008000c0c */
[----:B------:R-:W-:-:S02]  /*24d0*/  F2FP.SATFINITE.E4M3.F32.PACK_AB_MERGE_C R22, R29, R28, R30 ;  /* 0x0000001c1d16723e */ /* 0x000fc4000480701e */
[----:B------:R-:W-:Y:S02]  /*24e0*/  F2FP.SATFINITE.E4M3.F32.PACK_AB_MERGE_C R23, R33, R32, R34 ;  /* 0x000000202117723e */ /* 0x000fe40004807022 */
[----:B------:R-:W-:Y:S02]  /*24f0*/  F2FP.SATFINITE.E4M3.F32.PACK_AB_MERGE_C R36, R37, R36, R38 ;  /* 0x000000242524723e */ /* 0x000fe40004807026 */
[----:B------:R-:W-:Y:S01]  /*2500*/  F2FP.SATFINITE.E4M3.F32.PACK_AB_MERGE_C R37, R41, R40, R42 ;  /* 0x000000282925723e */ /* 0x000fe2000480702a */
[----:B------:R1:W-:Y:S01]  /*2510*/  STS.128 [R2+UR12], R20 ;  /* 0x0000001402007988 */ /* 0x0003e20008000c0c */
[----:B------:R-:W-:Y:S02]  /*2520*/  F2FP.SATFINITE.E4M3.F32.PACK_AB_MERGE_C R38, R45, R44, R46 ;  /* 0x0000002c2d26723e */ /* 0x000fe4000480702e */
[----:B------:R-:W-:Y:S02]  /*2530*/  F2FP.SATFINITE.E4M3.F32.PACK_AB_MERGE_C R39, R49, R48, R50 ;  /* 0x000000303127723e */ /* 0x000fe40004807032 */
[----:B------:R-:W-:-:S02]  /*2540*/  F2FP.SATFINITE.E4M3.F32.PACK_AB_MERGE_C R52, R53, R52, R54 ;  /* 0x000000343534723e */ /* 0x000fc40004807036 */
[----:B------:R-:W-:Y:S01]  /*2550*/  F2FP.SATFINITE.E4M3.F32.PACK_AB_MERGE_C R53, R57, R56, R58 ;  /* 0x000000383935723e */ /* 0x000fe2000480703a */
[----:B------:R1:W-:Y:S01]  /*2560*/  STS.128 [R3+UR12], R36 ;  /* 0x0000002403007988 */ /* 0x0003e20008000c0c */
[----:B------:R-:W-:Y:S02]  /*2570*/  F2FP.SATFINITE.E4M3.F32.PACK_AB_MERGE_C R54, R61, R60, R62 ;  /* 0x0000003c3d36723e */ /* 0x000fe4000480703e */
[----:B------:R-:W-:Y:S02]  /*2580*/  F2FP.SATFINITE.E4M3.F32.PACK_AB_MERGE_C R55, R65, R64, R66 ;  /* 0x000000404137723e */ /* 0x000fe40004807042 */
[----:B------:R-:W-:-:S05]  /*2590*/  LOP3.LUT R8, R0, 0x30, RZ, 0x3c, !PT ;  /* 0x0000003000087812 */ /* 0x000fca00078e3cff */
[----:B------:R1:W-:Y:S01]  /*25a0*/  STS.128 [R8+UR12], R52 ;  /* 0x0000003408007988 */ /* 0x0003e20008000c0c */
[----:B------:R2:W-:Y:S06]  /*25b0*/  MEMBAR.ALL.CTA ;  /* 0x0000000000007992 */ /* 0x0005ec0000008000 */
[----:B--2---:R-:W2:Y:S02]  /*25c0*/  FENCE.VIEW.ASYNC.S ;  /* 0x00000000000073c6 */ /* 0x004ea40000000000 */
[----:B--2---:R-:W-:Y:S06]  /*25d0*/  BAR.SYNC.DEFER_BLOCKING 0x0 ;  /* 0x0000000000007b1d */ /* 0x004fec0000010000 */
[----:B------:R1:W-:Y:S01]  /*25e0*/  @UP1 UTMASTG.2D [UR4], [UR14] ;  /* 0x000000040e0013b5 */ /* 0x0003e20008008000 */
[----:B------:R0:W-:Y:S01]  /*25f0*/  UTMACMDFLUSH ;  /* 0x00000000000079b7 */ /* 0x0001e20000000000 */
[----:B------:R-:W-:-:S04]  /*2600*/  DEPBAR.LE SB0, 0x0 ;  /* 0x000080000000791a */ /* 0x000fc80000000000 */
[----:B------:R-:W-:Y:S08]  /*2610*/  BAR.SYNC.DEFER_BLOCKING 0x0 ;  /* 0x0000000000007b1d */ /* 0x000ff00000010000 */
[----:B------:R-:W-:Y:S06]  /*2620*/  BAR.SYNC.DEFER_BLOCKING 0x0 ;  /* 0x0000000000007b1d */ /* 0x000fec0000010000 */
[----:B-1----:R-:W-:Y:S05]  /*2630*/  @P2 BRA `(.L_x_67) ;  /* 0x0000000000a02947 */ /* 0x002fea0003800000 */
[----:B------:R-:W1:Y:S01]  /*2640*/  S2UR UR5, SR_CgaCtaId ;  /* 0x00000000000579c3 */ /* 0x000e620000008800 */
[----:B------:R-:W-:Y:S01]  /*2650*/  NOP ;  /* 0x0000000000007918 */ /* 0x000fe20000000000 */
[----:B------:R-:W-:Y:S01]  /*2660*/  UMOV UR4, 0x50 ;  /* 0x0000005000047882 */ /* 0x000fe20000000000 */
[----:B------:R-:W-:Y:S02]  /*2670*/  IMAD.U32 R0, RZ, RZ, UR24 ;  /* 0x00000018ff007e24 */ /* 0x000fe4000f8e00ff */
[----:B------:R-:W-:Y:S02]  /*2680*/  IMAD.MOV.U32 R3, RZ, RZ, 0xff ;  /* 0x000000ffff037424 */ /* 0x000fe400078e00ff */
[----:B------:R-:W-:Y:S01]  /*2690*/  IMAD.MOV.U32 R7, RZ, RZ, 0x1 ;  /* 0x00000001ff077424 */ /* 0x000fe200078e00ff */
[----:B------:R-:W-:-:S04]  /*26a0*/  LOP3.LUT R0, R0, 0xffff, RZ, 0xc0, !PT ;  /* 0x0000ffff00007812 */ /* 0x000fc800078ec0ff */
[----:B------:R-:W-:-:S05]  /*26b0*/  SHF.R.U32.HI R0, RZ, 0x5, R0 ;  /* 0x00000005ff007819 */ /* 0x000fca0000011600 */
[----:B------:R-:W-:Y:S01]  /*26c0*/  VIADD R2, R0, 0x10 ;  /* 0x0000001000027836 */ /* 0x000fe20000000000 */
[----:B------:R-:W-:Y:S01]  /*26d0*/  SHF.L.U32 R0, R3, R0, RZ ;  /* 0x0000000003007219 */ /* 0x000fe200000006ff */
[----:B-1----:R-:W-:-:S03]  /*26e0*/  ULEA UR6, UR5, UR4, 0x18 ;  /* 0x0000000405067291 */ /* 0x002fc6000f8ec0ff */
[----:B------:R-:W-:-:S04]  /*26f0*/  SHF.L.U32 R3, R7, R2, RZ ;  /* 0x0000000207037219 */ /* 0x000fc800000006ff */
[----:B------:R-:W-:Y:S02]  /*2700*/  LOP3.LUT R0, R3, R0, RZ, 0xfc, !PT ;  /* 0x0000000003007212 */ /* 0x000fe400078efcff */
[----:B------:R-:W1:Y:S02]  /*2710*/  LDS R5, [UR6] ;  /* 0x00000006ff057984 */ /* 0x000e640008000800 */
[C---:B------:R-:W-:Y:S02]  /*2720*/  LOP3.LUT R2, R0.reuse, 0xffff, RZ, 0xc0, !PT ;  /* 0x0000ffff00027812 */ /* 0x040fe400078ec0ff */
[----:B-1----:R-:W-:-:S04]  /*2730*/  LOP3.LUT R3, R0, 0xffff, R5, 0x80, !PT ;  /* 0x0000ffff00037812 */ /* 0x002fc800078e8005 */
[----:B------:R-:W-:-:S13]  /*2740*/  ISETP.NE.AND P0, PT, R3, R2, PT ;  /* 0x000000020300720c */ /* 0x000fda0003f05270 */
[----:B------:R-:W-:Y:S05]  /*2750*/  @P0 BRA `(.L_x_68) ;  /* 0x0000000000500947 */ /* 0x000fea0003800000 */
[----:B------:R-:W-:Y:S02]  /*2760*/  SHF.R.U32.HI R5, RZ, 0x10, R5 ;  /* 0x00000010ff057819 */ /* 0x000fe40000011605 */
[----:B------:R-:W-:-:S04]  /*2770*/  SHF.R.U32.HI R2, RZ, 0x10, R0 ;  /* 0x00000010ff027819 */ /* 0x000fc80000011600 */
[----:B------:R-:W-:-:S04]  /*2780*/  LOP3.LUT R5, R5, R2, RZ, 0xc0, !PT ;  /* 0x0000000205057212 */ /* 0x000fc800078ec0ff */
[----:B------:R-:W-:-:S13]  /*2790*/  ISETP.NE.AND P0, PT, R5, R2, PT ;  /* 0x000000020500720c */ /* 0x000fda0003f05270 */
[----:B------:R-:W-:Y:S05]  /*27a0*/  @P0 BRA `(.L_x_69) ;  /* 0x0000000000300947 */ /* 0x000fea0003800000 */
[----:B------:R-:W-:Y:S01]  /*27b0*/  R2UR UR4, R0 ;  /* 0x00000000000472ca */ /* 0x000fe200000e0000 */
[----:B------:R-:W-:Y:S01]  /*27c0*/  VOTEU.ANY UR5, UPT, PT ;  /* 0x0000000000057886 */ /* 0x000fe200038e0100 */
[----:B------:R-:W1:Y:S01]  /*27d0*/  S2R R0, SR_LANEID ;  /* 0x0000000000007919 */ /* 0x000e620000000000 */
[----:B------:R-:W-:-:S10]  /*27e0*/  UFLO.U32 UR5, UR5 ;  /* 0x00000005000572bd */ /* 0x000fd400080e0000 */
[----:B------:R-:W-:-:S06]  /*27f0*/  ULOP3.LUT UR4, URZ, UR4, URZ, 0x33, !UPT ;  /* 0x00000004ff047292 */ /* 0x000fcc000f8e33ff */
[----:B------:R-:W-:-:S04]  /*2800*/  IMAD.U32 R2, RZ, RZ, UR4 ;  /* 0x00000004ff027e24 */ /* 0x000fc8000f8e00ff */
[----:B------:R-:W2:Y:S02]  /*2810*/  REDUX UR7, R2 ;  /* 0x00000000020773c4 */ /* 0x000ea40000000000 */
[----:B------:R3:W-:Y:S01]  /*2820*/  UTCATOMSWS.AND URZ, UR4 ;  /* 0x0000000400ff79e3 */ /* 0x0007e20008000000 */
[----:B-1----:R-:W-:Y:S01]  /*2830*/  ISETP.EQ.U32.AND P0, PT, R0, UR5, PT ;  /* 0x0000000500007c0c */ /* 0x002fe2000bf02070 */
[----:B--2---:R-:W-:-:S12]  /*2840*/  IMAD.U32 R0, RZ, RZ, UR7 ;  /* 0x00000007ff007e24 */ /* 0x004fd8000f8e00ff */
[----:B------:R3:W-:Y:S01]  /*2850*/  @P0 ATOMS.AND RZ, [UR6], R0 ;  /* 0x00000000ffff098c */ /* 0x0007e2000a800006 */
[----:B------:R-:W-:Y:S05]  /*2860*/  BRA `(.L_x_67) ;  /* 0x0000000000147947 */ /* 0x000fea0003800000 */
.L_x_69:
[----:B------:R-:W-:-:S07]  /*2870*/  MOV R2, 0x2890 ;  /* 0x0000289000027802 */ /* 0x000fce0000000f00 */
[----:B------:R-:W-:Y:S05]  /*2880*/  CALL.REL.NOINC `($__internal_0_$__cuda_sm10x_tcgen05_guardrail_trap_col_being_dealloced_not_returned_by_alloc) ;  /* 0x0000000000447944 */ /* 0x000fea0003c00000 */
[----:B------:R-:W-:Y:S05]  /*2890*/  BRA `(.L_x_67) ;  /* 0x0000000000087947 */ /* 0x000fea0003800000 */
.L_x_68:
[----:B------:R-:W-:-:S07]  /*28a0*/  MOV R2, 0x28c0 ;  /* 0x000028c000027802 */ /* 0x000fce0000000f00 */
[----:B------:R-:W-:Y:S05]  /*28b0*/  CALL.REL.NOINC `($__internal_2_$__cuda_sm10x_tcgen05_guardrail_trap_unallocated_columns_being_dealloced) ;  /* 0x0000000000507944 */ /* 0x000fea0003c00000 */
.L_x_67:
[----:B------:R-:W-:Y:S01]  /*28c0*/  NOP ;  /* 0x0000000000007918 */ /* 0x000fe20000000000 */
[----:B---3--:R-:W-:Y:S05]  /*28d0*/  EXIT ;  /* 0x000000000000794d */ /* 0x008fea0003800000 */
.L_x_56:
[----:B------:R-:W1:Y:S02]  /*28e0*/  SYNCS.PHASECHK.TRANS64.TRYWAIT P0, [UR12+0xa000], RZ ;  /* 0x00a000ffff0075a7 */ /* 0x000e64000800110c */
[----:B-1----:R-:W-:Y:S05]  /*28f0*/  @!P0 BRA `(.L_x_56) ;  /* 0xfffffffc00f88947 */ /* 0x002fea000383ffff */
[----:B------:R-:W-:Y:S05]  /*2900*/  BRA `(.L_x_70) ;  /* 0xfffffff0003c7947 */ /* 0x000fea000383ffff */
.L_x_58:
[----:B------:R-:W1:Y:S02]  /*2910*/  SYNCS.PHASECHK.TRANS64.TRYWAIT P1, [UR12+0xa010], RZ ;  /* 0x00a010ffff0075a7 */ /* 0x000e64000802110c */
[----:B-1----:R-:W-:Y:S05]  /*2920*/  @!P1 BRA `(.L_x_58) ;  /* 0xfffffffc00f89947 */ /* 0x002fea000383ffff */
[----:B------:R-:W-:Y:S05]  /*2930*/  BRA `(.L_x_71) ;  /* 0xfffffff000bc7947 */ /* 0x000fea000383ffff */
.L_x_59:
[----:B------:R-:W2:Y:S02]  /*2940*/  SYNCS.PHASECHK.TRANS64.TRYWAIT P0, [UR18+0xa000], R3 ;  /* 0x00a00003ff0075a7 */ /* 0x000ea40008001112 */
[----:B--2---:R-:W-:Y:S05]  /*2950*/  @!P0 BRA `(.L_x_59) ;  /* 0xfffffffc00f88947 */ /* 0x004fea000383ffff */
[----:B------:R-:W-:Y:S05]  /*2960*/  BRA `(.L_x_72) ;  /* 0xfffffff400447947 */ /* 0x000fea000383ffff */
.L_x_61:
[----:B------:R-:W2:Y:S02]  /*2970*/  SYNCS.PHASECHK.TRANS64.TRYWAIT P0, [UR18+0xa010], R3 ;  /* 0x00a01003ff0075a7 */ /* 0x000ea40008001112 */
[----:B--2---:R-:W-:Y:S05]  /*2980*/  @!P0 BRA `(.L_x_61) ;  /* 0xfffffffc00f88947 */ /* 0x004fea000383ffff */
[----:B------:R-:W-:Y:S05]  /*2990*/  BRA `(.L_x_73) ;  /* 0xfffffff400b87947 */ /* 0x000fea000383ffff */
        .weak           $__internal_0_$__cuda_sm10x_tcgen05_guardrail_trap_col_being_dealloced_not_returned_by_alloc
        .type           $__internal_0_$__cuda_sm10x_tcgen05_guardrail_trap_col_being_dealloced_not_returned_by_alloc,@function
        .size           $__internal_0_$__cuda_sm10x_tcgen05_guardrail_trap_col_being_dealloced_not_returned_by_alloc,($__internal_1_$__cuda_sm10x_tcgen05_guardrail_trap_phase_invalid_during_alloc - $__internal_0_$__cuda_sm10x_tcgen05_guardrail_trap_col_being_dealloced_not_returned_by_alloc)
$__internal_0_$__cuda_sm10x_tcgen05_guardrail_trap_col_being_dealloced_not_returned_by_alloc:
[----:B------:R-:W-:Y:S05]  /*29a0*/  BPT.TRAP 0x1 ;  /* 0x000000040000795c */ /* 0x000fea0000300000 */
[----:B------:R-:W-:-:S04]  /*29b0*/  IMAD.MOV.U32 R3, RZ, RZ, 0x0 ;  /* 0x00000000ff037424 */ /* 0x000fc800078e00ff */
[----:B------:R-:W-:Y:S05]  /*29c0*/  RET.REL.NODEC R2 `(gluon_tcgen05) ;  /* 0xffffffd4028c7950 */ /* 0x000fea0003c3ffff */
        .weak           $__internal_1_$__cuda_sm10x_tcgen05_guardrail_trap_phase_invalid_during_alloc
        .type           $__internal_1_$__cuda_sm10x_tcgen05_guardrail_trap_phase_invalid_during_alloc,@function
        .size           $__internal_1_$__cuda_sm10x_tcgen05_guardrail_trap_phase_invalid_during_alloc,($__internal_2_$__cuda_sm10x_tcgen05_guardrail_trap_unallocated_columns_being_dealloced - $__internal_1_$__cuda_sm10x_tcgen05_guardrail_trap_phase_invalid_during_alloc)
$__internal_1_$__cuda_sm10x_tcgen05_guardrail_trap_phase_invalid_during_alloc:
[----:B------:R-:W-:Y:S05]  /*29d0*/  BPT.TRAP 0x1 ;  /* 0x000000040000795c */ /* 0x000fea0000300000 */
[----:B------:R-:W-:-:S04]  /*29e0*/  IMAD.MOV.U32 R3, RZ, RZ, 0x0 ;  /* 0x00000000ff037424 */ /* 0x000fc800078e00ff */
[----:B------:R-:W-:Y:S05]  /*29f0*/  RET.REL.NODEC R2 `(gluon_tcgen05) ;  /* 0xffffffd402807950 */ /* 0x000fea0003c3ffff */
        .weak           $__internal_2_$__cuda_sm10x_tcgen05_guardrail_trap_unallocated_columns_being_dealloced
        .type           $__internal_2_$__cuda_sm10x_tcgen05_guardrail_trap_unallocated_columns_being_dealloced,@function
        .size           $__internal_2_$__cuda_sm10x_tcgen05_guardrail_trap_unallocated_columns_being_dealloced,(.L_x_77 - $__internal_2_$__cuda_sm10x_tcgen05_guardrail_trap_unallocated_columns_being_dealloced)
$__internal_2_$__cuda_sm10x_tcgen05_guardrail_trap_unallocated_columns_being_dealloced:
[----:B------:R-:W-:Y:S05]  /*2a00*/  BPT.TRAP 0x1 ;  /* 0x000000040000795c */ /* 0x000fea0000300000 */
[----:B------:R-:W-:-:S04]  /*2a10*/  IMAD.MOV.U32 R3, RZ, RZ, 0x0 ;  /* 0x00000000ff037424 */ /* 0x000fc800078e00ff */
[----:B------:R-:W-:Y:S05]  /*2a20*/  RET.REL.NODEC R2 `(gluon_tcgen05) ;  /* 0xffffffd402747950 */ /* 0x000fea0003c3ffff */
.L_x_74:
[----:B------:R-:W-:-:S00]  /*2a30*/  BRA `(.L_x_74) ;  /* 0xfffffffc00fc7947 */ /* 0x000fc0000383ffff */
[----:B------:R-:W-:-:S00]  /*2a40*/  NOP ;  /* 0x0000000000007918 */ /* 0x000fc00000000000 */
        /* <DEDUP_REMOVED lines=11> */
.L_x_77:


//--------------------- .nv.shared.gluon_tcgen05  --------------------------
	.section	.nv.shared.gluon_tcgen05,"aw",@nobits
	.sectionflags	@""
	.align	16
	.zero		1024


//--------------------- .nv.shared.reserved.0     --------------------------
	.section	.nv.shared.reserved.0,"aw",@nobits
	.align	8
	.weak		__nv_reservedSMEM_offset_0_alias
	.size		__nv_reservedSMEM_offset_0_alias, 0, 64
	.other		__nv_reservedSMEM_offset_0_alias,@"STO_CUDA_RESERVED_SHARED STV_DEFAULT"
__nv_reservedSMEM_offset_0_alias:
	.zero		0
.nv.shared.reserved.0:
	.zero		64
	.weak		__nv_reservedSMEM_allocation_phase
	.type		__nv_reservedSMEM_allocation_phase,@object
	.size		__nv_reservedSMEM_allocation_phase,(.L_0 - __nv_reservedSMEM_allocation_phase)
__nv_reservedSMEM_allocation_phase:
	.zero		1
.L_0:
	.zero		7
	.weak		__nv_reservedSMEM_devtool_atexit_pc
	.type		__nv_reservedSMEM_devtool_atexit_pc,@object
	.size		__nv_reservedSMEM_devtool_atexit_pc,(__nv_reservedSMEM_allocation_mask - __nv_reservedSMEM_devtool_atexit_pc)
__nv_reservedSMEM_devtool_atexit_pc:
	.zero		8
	.weak		__nv_reservedSMEM_allocation_mask
	.type		__nv_reservedSMEM_allocation_mask,@object
	.size		__nv_reservedSMEM_allocation_mask,(.L_2 - __nv_reservedSMEM_allocation_mask)
__nv_reservedSMEM_allocation_mask:
	.zero		4
.L_2:


//--------------------- .nv.constant0.gluon_tcgen05 --------------------------
	.section	.nv.constant0.gluon_tcgen05,"a",@progbits
	.sectionflags	@""
	.align	4
.nv.constant0.gluon_tcgen05:
	.zero		976


//--------------------- SYMBOLS --------------------------

	.type		.nv.reservedSmem.offset0,@object
	.size		.nv.reservedSmem.offset0,0x4
	.type		.nv.reservedSmem.cap,@object
	.size		.nv.reservedSmem.cap,0x4
